//
// Generated by NVIDIA NVVM Compiler
//
// Compiler Build ID: CL-36424714
// Cuda compilation tools, release 13.0, V13.0.88
// Based on NVVM 20.0.0
//

.version 9.0
.target sm_100
.address_size 64

	// .globl	_Z14get_acc_kernelPfS_S_fi
.extern .func  (.param .b32 func_retval0) vprintf
(
	.param .b64 vprintf_param_0,
	.param .b64 vprintf_param_1
)
;
.func  (.param .b64 func_retval0) __internal_accurate_pow
(
	.param .b64 __internal_accurate_pow_param_0,
	.param .b64 __internal_accurate_pow_param_1
)
;
.global .align 4 .b8 precalc_xorwow_matrix[102400];
.global .align 4 .b8 precalc_xorwow_offset_matrix[102400];
.global .align 4 .b8 mrg32k3aM1[2304];
.global .align 4 .b8 mrg32k3aM2[2304];
.global .align 4 .b8 mrg32k3aM1SubSeq[2016];
.global .align 4 .b8 mrg32k3aM2SubSeq[2016];
.global .align 4 .b8 mrg32k3aM1Seq[2304];
.global .align 4 .b8 mrg32k3aM2Seq[2304];
.const .align 8 .b8 __cr_lgamma_table[72];
.global .align 1 .b8 $str[4] = {37, 100, 32};
.global .align 1 .b8 $str$1[4] = {37, 102, 32};
.global .align 1 .b8 $str$2[5] = {104, 101, 114, 101};

.visible .entry _Z14get_acc_kernelPfS_S_fi(
	.param .u64 .ptr .align 1 _Z14get_acc_kernelPfS_S_fi_param_0,
	.param .u64 .ptr .align 1 _Z14get_acc_kernelPfS_S_fi_param_1,
	.param .u64 .ptr .align 1 _Z14get_acc_kernelPfS_S_fi_param_2,
	.param .f32 _Z14get_acc_kernelPfS_S_fi_param_3,
	.param .u32 _Z14get_acc_kernelPfS_S_fi_param_4
)
{
	.local .align 8 .b8 	__local_depot0[8];
	.reg .b64 	%SP;
	.reg .b64 	%SPL;
	.reg .pred 	%p<54>;
	.reg .b32 	%r<81>;
	.reg .b32 	%f<48>;
	.reg .b64 	%rd<24>;
	.reg .b64 	%fd<76>;

	mov.u64 	%SPL, __local_depot0;
	cvta.local.u64 	%SP, %SPL;
	ld.param.u64 	%rd7, [_Z14get_acc_kernelPfS_S_fi_param_0];
	ld.param.u64 	%rd5, [_Z14get_acc_kernelPfS_S_fi_param_1];
	ld.param.u64 	%rd6, [_Z14get_acc_kernelPfS_S_fi_param_2];
	ld.param.f32 	%f16, [_Z14get_acc_kernelPfS_S_fi_param_3];
	ld.param.u32 	%r21, [_Z14get_acc_kernelPfS_S_fi_param_4];
	cvta.to.global.u64 	%rd1, %rd7;
	mov.u32 	%r22, %tid.x;
	mov.u32 	%r23, %ctaid.x;
	mov.u32 	%r24, %ntid.x;
	mad.lo.s32 	%r1, %r23, %r24, %r22;
	setp.lt.s32 	%p4, %r21, 1;
	mov.f32 	%f42, 0f00000000;
	mov.f32 	%f43, %f42;
	mov.f32 	%f44, %f42;
	@%p4 bra 	$L__BB0_28;
	mov.f64 	%fd28, 0d4000000000000000;
	{
	.reg .b32 %temp; 
	mov.b64 	{%temp, %r2}, %fd28;
	}
	and.b32  	%r3, %r2, 2146435072;
	setp.eq.s32 	%p5, %r3, 1062207488;
	setp.lt.s32 	%p7, %r2, 0;
	selp.b32 	%r4, 0, 2146435072, %p7;
	and.b32  	%r26, %r2, 2147483647;
	setp.ne.s32 	%p8, %r26, 1071644672;
	and.pred  	%p1, %p5, %p8;
	or.b32  	%r5, %r4, -2147483648;
	mov.f64 	%fd29, 0d3FB999999999999A;
	{
	.reg .b32 %temp; 
	mov.b64 	{%temp, %r27}, %fd29;
	}
	setp.lt.s32 	%p9, %r27, 0;
	and.pred  	%p2, %p9, %p5;
	mov.f64 	%fd30, 0dBFF8000000000000;
	{
	.reg .b32 %temp; 
	mov.b64 	{%temp, %r6}, %fd30;
	}
	and.b32  	%r7, %r6, 2146435072;
	setp.eq.s32 	%p10, %r7, 1073741824;
	setp.lt.s32 	%p11, %r6, 0;
	selp.b32 	%r8, 0, 2146435072, %p11;
	and.b32  	%r28, %r6, 2147483647;
	setp.ne.s32 	%p12, %r28, 1071644672;
	and.pred  	%p3, %p10, %p12;
	neg.s32 	%r80, %r21;
	neg.s32 	%r79, %r1;
	cvta.to.global.u64 	%rd23, %rd5;
	mov.f32 	%f44, 0f00000000;
	mov.b32 	%r78, 0;
	mov.f32 	%f43, %f44;
	mov.f32 	%f42, %f44;
$L__BB0_2:
	setp.eq.s32 	%p13, %r79, 0;
	@%p13 bra 	$L__BB0_27;
	setp.lt.s32 	%p14, %r2, 0;
	setp.eq.s32 	%p15, %r3, 1062207488;
	mul.wide.u32 	%rd8, %r78, 4;
	add.s64 	%rd9, %rd1, %rd8;
	ld.global.f32 	%f19, [%rd9];
	mul.lo.s32 	%r29, %r1, 3;
	mul.wide.s32 	%rd10, %r29, 4;
	add.s64 	%rd11, %rd1, %rd10;
	ld.global.f32 	%f20, [%rd11];
	sub.f32 	%f4, %f19, %f20;
	ld.global.f32 	%f21, [%rd9+4];
	ld.global.f32 	%f22, [%rd11+4];
	sub.f32 	%f5, %f21, %f22;
	ld.global.f32 	%f23, [%rd9+8];
	ld.global.f32 	%f24, [%rd11+8];
	sub.f32 	%f6, %f23, %f24;
	cvt.f64.f32 	%fd1, %f4;
	{
	.reg .b32 %temp; 
	mov.b64 	{%temp, %r14}, %fd1;
	}
	abs.f64 	%fd2, %fd1;
	{ // callseq 0, 0
	.param .b64 param0;
	st.param.f64 	[param0], %fd2;
	.param .b64 param1;
	st.param.f64 	[param1], 0d4000000000000000;
	.param .b64 retval0;
	call.uni (retval0), 
	__internal_accurate_pow, 
	(
	param0, 
	param1
	);
	ld.param.f64 	%fd31, [retval0];
	} // callseq 0
	setp.lt.s32 	%p17, %r14, 0;
	neg.f64 	%fd33, %fd31;
	selp.f64 	%fd34, %fd33, %fd31, %p15;
	selp.f64 	%fd35, %fd34, %fd31, %p17;
	setp.eq.f32 	%p18, %f4, 0f00000000;
	selp.b32 	%r30, %r14, 0, %p15;
	or.b32  	%r31, %r30, 2146435072;
	selp.b32 	%r32, %r31, %r30, %p14;
	mov.b32 	%r33, 0;
	mov.b64 	%fd36, {%r33, %r32};
	selp.f64 	%fd71, %fd36, %fd35, %p18;
	add.f64 	%fd37, %fd1, 0d4000000000000000;
	{
	.reg .b32 %temp; 
	mov.b64 	{%temp, %r34}, %fd37;
	}
	and.b32  	%r35, %r34, 2146435072;
	setp.ne.s32 	%p19, %r35, 2146435072;
	@%p19 bra 	$L__BB0_8;
	setp.num.f32 	%p20, %f4, %f4;
	@%p20 bra 	$L__BB0_6;
	mov.f64 	%fd38, 0d4000000000000000;
	add.rn.f64 	%fd71, %fd1, %fd38;
	bra.uni 	$L__BB0_8;
$L__BB0_6:
	setp.neu.f64 	%p21, %fd2, 0d7FF0000000000000;
	@%p21 bra 	$L__BB0_8;
	selp.b32 	%r36, %r5, %r4, %p1;
	selp.b32 	%r37, %r36, %r4, %p17;
	mov.b32 	%r38, 0;
	mov.b64 	%fd71, {%r38, %r37};
$L__BB0_8:
	cvt.f64.f32 	%fd7, %f5;
	{
	.reg .b32 %temp; 
	mov.b64 	{%temp, %r15}, %fd7;
	}
	abs.f64 	%fd8, %fd7;
	{ // callseq 1, 0
	.param .b64 param0;
	st.param.f64 	[param0], %fd8;
	.param .b64 param1;
	st.param.f64 	[param1], 0d4000000000000000;
	.param .b64 retval0;
	call.uni (retval0), 
	__internal_accurate_pow, 
	(
	param0, 
	param1
	);
	ld.param.f64 	%fd39, [retval0];
	} // callseq 1
	setp.lt.s32 	%p26, %r15, 0;
	neg.f64 	%fd41, %fd39;
	selp.f64 	%fd42, %fd41, %fd39, %p15;
	selp.f64 	%fd43, %fd42, %fd39, %p26;
	setp.eq.f32 	%p27, %f5, 0f00000000;
	selp.b32 	%r39, %r15, 0, %p15;
	or.b32  	%r40, %r39, 2146435072;
	selp.b32 	%r41, %r40, %r39, %p14;
	mov.b32 	%r42, 0;
	mov.b64 	%fd44, {%r42, %r41};
	selp.f64 	%fd72, %fd44, %fd43, %p27;
	add.f64 	%fd45, %fd7, 0d4000000000000000;
	{
	.reg .b32 %temp; 
	mov.b64 	{%temp, %r43}, %fd45;
	}
	and.b32  	%r44, %r43, 2146435072;
	setp.ne.s32 	%p28, %r44, 2146435072;
	@%p28 bra 	$L__BB0_13;
	setp.num.f32 	%p29, %f5, %f5;
	@%p29 bra 	$L__BB0_11;
	mov.f64 	%fd46, 0d4000000000000000;
	add.rn.f64 	%fd72, %fd7, %fd46;
	bra.uni 	$L__BB0_13;
$L__BB0_11:
	setp.neu.f64 	%p30, %fd8, 0d7FF0000000000000;
	@%p30 bra 	$L__BB0_13;
	selp.b32 	%r45, %r5, %r4, %p1;
	selp.b32 	%r46, %r45, %r4, %p26;
	mov.b32 	%r47, 0;
	mov.b64 	%fd72, {%r47, %r46};
$L__BB0_13:
	setp.lt.s32 	%p32, %r2, 0;
	setp.eq.s32 	%p33, %r3, 1062207488;
	setp.eq.f32 	%p35, %f5, 0f3F800000;
	selp.f64 	%fd47, 0d3FF0000000000000, %fd72, %p35;
	setp.eq.f32 	%p36, %f4, 0f3F800000;
	selp.f64 	%fd48, 0d3FF0000000000000, %fd71, %p36;
	add.f64 	%fd13, %fd48, %fd47;
	cvt.f64.f32 	%fd14, %f6;
	{
	.reg .b32 %temp; 
	mov.b64 	{%temp, %r16}, %fd14;
	}
	abs.f64 	%fd15, %fd14;
	{ // callseq 2, 0
	.param .b64 param0;
	st.param.f64 	[param0], %fd15;
	.param .b64 param1;
	st.param.f64 	[param1], 0d4000000000000000;
	.param .b64 retval0;
	call.uni (retval0), 
	__internal_accurate_pow, 
	(
	param0, 
	param1
	);
	ld.param.f64 	%fd49, [retval0];
	} // callseq 2
	setp.lt.s32 	%p37, %r16, 0;
	neg.f64 	%fd51, %fd49;
	selp.f64 	%fd52, %fd51, %fd49, %p33;
	selp.f64 	%fd53, %fd52, %fd49, %p37;
	setp.eq.f32 	%p38, %f6, 0f00000000;
	selp.b32 	%r48, %r16, 0, %p33;
	or.b32  	%r49, %r48, 2146435072;
	selp.b32 	%r50, %r49, %r48, %p32;
	mov.b32 	%r51, 0;
	mov.b64 	%fd54, {%r51, %r50};
	selp.f64 	%fd73, %fd54, %fd53, %p38;
	add.f64 	%fd55, %fd14, 0d4000000000000000;
	{
	.reg .b32 %temp; 
	mov.b64 	{%temp, %r52}, %fd55;
	}
	and.b32  	%r53, %r52, 2146435072;
	setp.ne.s32 	%p39, %r53, 2146435072;
	@%p39 bra 	$L__BB0_18;
	setp.num.f32 	%p40, %f6, %f6;
	@%p40 bra 	$L__BB0_16;
	mov.f64 	%fd56, 0d4000000000000000;
	add.rn.f64 	%fd73, %fd14, %fd56;
	bra.uni 	$L__BB0_18;
$L__BB0_16:
	setp.neu.f64 	%p41, %fd15, 0d7FF0000000000000;
	@%p41 bra 	$L__BB0_18;
	selp.b32 	%r54, %r5, %r4, %p1;
	selp.b32 	%r55, %r54, %r4, %p37;
	mov.b32 	%r56, 0;
	mov.b64 	%fd73, {%r56, %r55};
$L__BB0_18:
	setp.eq.f32 	%p43, %f6, 0f3F800000;
	selp.f64 	%fd57, 0d3FF0000000000000, %fd73, %p43;
	add.f64 	%fd58, %fd13, %fd57;
	{ // callseq 3, 0
	.param .b64 param0;
	st.param.f64 	[param0], 0d3FB999999999999A;
	.param .b64 param1;
	st.param.f64 	[param1], 0d4000000000000000;
	.param .b64 retval0;
	call.uni (retval0), 
	__internal_accurate_pow, 
	(
	param0, 
	param1
	);
	ld.param.f64 	%fd59, [retval0];
	} // callseq 3
	neg.f64 	%fd61, %fd59;
	selp.f64 	%fd62, %fd61, %fd59, %p2;
	add.f64 	%fd20, %fd58, %fd62;
	{
	.reg .b32 %temp; 
	mov.b64 	{%temp, %r17}, %fd20;
	}
	abs.f64 	%fd21, %fd20;
	setp.neu.f64 	%p44, %fd20, 0d0000000000000000;
	@%p44 bra 	$L__BB0_20;
	setp.lt.s32 	%p46, %r6, 0;
	setp.eq.s32 	%p47, %r7, 1073741824;
	selp.b32 	%r57, %r17, 0, %p47;
	or.b32  	%r58, %r57, 2146435072;
	selp.b32 	%r59, %r58, %r57, %p46;
	mov.b32 	%r60, 0;
	mov.b64 	%fd75, {%r60, %r59};
	bra.uni 	$L__BB0_21;
$L__BB0_20:
	setp.lt.s32 	%p45, %r17, 0;
	{ // callseq 4, 0
	.param .b64 param0;
	st.param.f64 	[param0], %fd21;
	.param .b64 param1;
	st.param.f64 	[param1], 0dBFF8000000000000;
	.param .b64 retval0;
	call.uni (retval0), 
	__internal_accurate_pow, 
	(
	param0, 
	param1
	);
	ld.param.f64 	%fd63, [retval0];
	} // callseq 4
	selp.f64 	%fd75, 0dFFF8000000000000, %fd63, %p45;
$L__BB0_21:
	add.f64 	%fd65, %fd20, 0dBFF8000000000000;
	{
	.reg .b32 %temp; 
	mov.b64 	{%temp, %r61}, %fd65;
	}
	and.b32  	%r62, %r61, 2146435072;
	setp.ne.s32 	%p48, %r62, 2146435072;
	@%p48 bra 	$L__BB0_26;
	setp.num.f64 	%p49, %fd20, %fd20;
	@%p49 bra 	$L__BB0_24;
	mov.f64 	%fd66, 0dBFF8000000000000;
	add.rn.f64 	%fd75, %fd20, %fd66;
	bra.uni 	$L__BB0_26;
$L__BB0_24:
	setp.neu.f64 	%p50, %fd21, 0d7FF0000000000000;
	@%p50 bra 	$L__BB0_26;
	setp.lt.s32 	%p51, %r17, 0;
	or.b32  	%r63, %r8, -2147483648;
	selp.b32 	%r64, %r63, %r8, %p3;
	selp.b32 	%r65, %r64, %r8, %p51;
	mov.b32 	%r66, 0;
	mov.b64 	%fd75, {%r66, %r65};
$L__BB0_26:
	setp.eq.f64 	%p52, %fd20, 0d3FF0000000000000;
	selp.f64 	%fd67, 0d3FF0000000000000, %fd75, %p52;
	cvt.rn.f32.f64 	%f25, %fd67;
	ld.global.f32 	%f26, [%rd23];
	mul.f32 	%f27, %f4, %f26;
	div.rn.f32 	%f28, %f27, %f25;
	add.f32 	%f42, %f42, %f28;
	mul.f32 	%f29, %f5, %f26;
	div.rn.f32 	%f30, %f29, %f25;
	add.f32 	%f43, %f43, %f30;
	mul.f32 	%f31, %f6, %f26;
	div.rn.f32 	%f32, %f31, %f25;
	add.f32 	%f44, %f44, %f32;
$L__BB0_27:
	add.s32 	%r80, %r80, 1;
	setp.ne.s32 	%p53, %r80, 0;
	add.s32 	%r79, %r79, 1;
	add.s64 	%rd23, %rd23, 4;
	add.s32 	%r78, %r78, 3;
	@%p53 bra 	$L__BB0_2;
$L__BB0_28:
	add.u64 	%rd12, %SP, 0;
	add.u64 	%rd13, %SPL, 0;
	cvta.to.global.u64 	%rd14, %rd6;
	mul.f32 	%f33, %f16, %f42;
	mul.f32 	%f34, %f16, %f43;
	mul.f32 	%f35, %f16, %f44;
	mul.lo.s32 	%r67, %r1, 3;
	mul.wide.s32 	%rd15, %r67, 4;
	add.s64 	%rd16, %rd14, %rd15;
	st.global.f32 	[%rd16], %f33;
	st.global.f32 	[%rd16+4], %f34;
	st.global.f32 	[%rd16+8], %f35;
	st.local.u32 	[%rd13], %r1;
	mov.u64 	%rd17, $str;
	cvta.global.u64 	%rd18, %rd17;
	{ // callseq 5, 0
	.param .b64 param0;
	st.param.b64 	[param0], %rd18;
	.param .b64 param1;
	st.param.b64 	[param1], %rd12;
	.param .b32 retval0;
	call.uni (retval0), 
	vprintf, 
	(
	param0, 
	param1
	);
	ld.param.b32 	%r68, [retval0];
	} // callseq 5
	ld.global.f32 	%f36, [%rd16];
	cvt.f64.f32 	%fd68, %f36;
	st.local.f64 	[%rd13], %fd68;
	mov.u64 	%rd19, $str$1;
	cvta.global.u64 	%rd20, %rd19;
	{ // callseq 6, 0
	.param .b64 param0;
	st.param.b64 	[param0], %rd20;
	.param .b64 param1;
	st.param.b64 	[param1], %rd12;
	.param .b32 retval0;
	call.uni (retval0), 
	vprintf, 
	(
	param0, 
	param1
	);
	ld.param.b32 	%r70, [retval0];
	} // callseq 6
	ld.global.f32 	%f37, [%rd16+4];
	cvt.f64.f32 	%fd69, %f37;
	st.local.f64 	[%rd13], %fd69;
	{ // callseq 7, 0
	.param .b64 param0;
	st.param.b64 	[param0], %rd20;
	.param .b64 param1;
	st.param.b64 	[param1], %rd12;
	.param .b32 retval0;
	call.uni (retval0), 
	vprintf, 
	(
	param0, 
	param1
	);
	ld.param.b32 	%r72, [retval0];
	} // callseq 7
	ld.global.f32 	%f38, [%rd16+8];
	cvt.f64.f32 	%fd70, %f38;
	st.local.f64 	[%rd13], %fd70;
	{ // callseq 8, 0
	.param .b64 param0;
	st.param.b64 	[param0], %rd20;
	.param .b64 param1;
	st.param.b64 	[param1], %rd12;
	.param .b32 retval0;
	call.uni (retval0), 
	vprintf, 
	(
	param0, 
	param1
	);
	ld.param.b32 	%r74, [retval0];
	} // callseq 8
	mov.u64 	%rd21, $str$2;
	cvta.global.u64 	%rd22, %rd21;
	{ // callseq 9, 0
	.param .b64 param0;
	st.param.b64 	[param0], %rd22;
	.param .b64 param1;
	st.param.b64 	[param1], 0;
	.param .b32 retval0;
	call.uni (retval0), 
	vprintf, 
	(
	param0, 
	param1
	);
	ld.param.b32 	%r76, [retval0];
	} // callseq 9
	ret;

}
	// .globl	_Z14get_vel_kernelPfS_f
.visible .entry _Z14get_vel_kernelPfS_f(
	.param .u64 .ptr .align 1 _Z14get_vel_kernelPfS_f_param_0,
	.param .u64 .ptr .align 1 _Z14get_vel_kernelPfS_f_param_1,
	.param .f32 _Z14get_vel_kernelPfS_f_param_2
)
{
	.reg .b32 	%r<6>;
	.reg .b32 	%f<14>;
	.reg .b64 	%rd<8>;
	.reg .b64 	%fd<10>;

	ld.param.u64 	%rd1, [_Z14get_vel_kernelPfS_f_param_0];
	ld.param.u64 	%rd2, [_Z14get_vel_kernelPfS_f_param_1];
	ld.param.f32 	%f1, [_Z14get_vel_kernelPfS_f_param_2];
	cvta.to.global.u64 	%rd3, %rd2;
	cvta.to.global.u64 	%rd4, %rd1;
	mov.u32 	%r1, %tid.x;
	mov.u32 	%r2, %ctaid.x;
	mov.u32 	%r3, %ntid.x;
	mad.lo.s32 	%r4, %r2, %r3, %r1;
	mul.lo.s32 	%r5, %r4, 3;
	mul.wide.s32 	%rd5, %r5, 4;
	add.s64 	%rd6, %rd4, %rd5;
	ld.global.f32 	%f2, [%rd6];
	cvt.f64.f32 	%fd1, %f2;
	add.s64 	%rd7, %rd3, %rd5;
	ld.global.f32 	%f3, [%rd7];
	mul.f32 	%f4, %f1, %f3;
	cvt.f64.f32 	%fd2, %f4;
	fma.rn.f64 	%fd3, %fd2, 0d3FE0000000000000, %fd1;
	cvt.rn.f32.f64 	%f5, %fd3;
	st.global.f32 	[%rd6], %f5;
	ld.global.f32 	%f6, [%rd6+4];
	cvt.f64.f32 	%fd4, %f6;
	ld.global.f32 	%f7, [%rd7+4];
	mul.f32 	%f8, %f1, %f7;
	cvt.f64.f32 	%fd5, %f8;
	fma.rn.f64 	%fd6, %fd5, 0d3FE0000000000000, %fd4;
	cvt.rn.f32.f64 	%f9, %fd6;
	st.global.f32 	[%rd6+4], %f9;
	ld.global.f32 	%f10, [%rd6+8];
	cvt.f64.f32 	%fd7, %f10;
	ld.global.f32 	%f11, [%rd7+8];
	mul.f32 	%f12, %f1, %f11;
	cvt.f64.f32 	%fd8, %f12;
	fma.rn.f64 	%fd9, %fd8, 0d3FE0000000000000, %fd7;
	cvt.rn.f32.f64 	%f13, %fd9;
	st.global.f32 	[%rd6+8], %f13;
	ret;

}
	// .globl	_Z14get_pos_kernelPfS_S_ffi
.visible .entry _Z14get_pos_kernelPfS_S_ffi(
	.param .u64 .ptr .align 1 _Z14get_pos_kernelPfS_S_ffi_param_0,
	.param .u64 .ptr .align 1 _Z14get_pos_kernelPfS_S_ffi_param_1,
	.param .u64 .ptr .align 1 _Z14get_pos_kernelPfS_S_ffi_param_2,
	.param .f32 _Z14get_pos_kernelPfS_S_ffi_param_3,
	.param .f32 _Z14get_pos_kernelPfS_S_ffi_param_4,
	.param .u32 _Z14get_pos_kernelPfS_S_ffi_param_5
)
{
	.reg .b32 	%r<6>;
	.reg .b32 	%f<11>;
	.reg .b64 	%rd<8>;

	ld.param.u64 	%rd1, [_Z14get_pos_kernelPfS_S_ffi_param_0];
	ld.param.u64 	%rd2, [_Z14get_pos_kernelPfS_S_ffi_param_1];
	ld.param.f32 	%f1, [_Z14get_pos_kernelPfS_S_ffi_param_3];
	cvta.to.global.u64 	%rd3, %rd2;
	cvta.to.global.u64 	%rd4, %rd1;
	mov.u32 	%r1, %tid.x;
	mov.u32 	%r2, %ctaid.x;
	mov.u32 	%r3, %ntid.x;
	mad.lo.s32 	%r4, %r2, %r3, %r1;
	mul.lo.s32 	%r5, %r4, 3;
	mul.wide.s32 	%rd5, %r5, 4;
	add.s64 	%rd6, %rd4, %rd5;
	ld.global.f32 	%f2, [%rd6];
	add.s64 	%rd7, %rd3, %rd5;
	ld.global.f32 	%f3, [%rd7];
	fma.rn.f32 	%f4, %f1, %f3, %f2;
	st.global.f32 	[%rd6], %f4;
	ld.global.f32 	%f5, [%rd6+4];
	ld.global.f32 	%f6, [%rd7+4];
	fma.rn.f32 	%f7, %f1, %f6, %f5;
	st.global.f32 	[%rd6+4], %f7;
	ld.global.f32 	%f8, [%rd6+8];
	ld.global.f32 	%f9, [%rd7+8];
	fma.rn.f32 	%f10, %f1, %f9, %f8;
	st.global.f32 	[%rd6+8], %f10;
	ret;

}
.func  (.param .b64 func_retval0) __internal_accurate_pow(
	.param .b64 __internal_accurate_pow_param_0,
	.param .b64 __internal_accurate_pow_param_1
)
{
	.reg .pred 	%p<8>;
	.reg .b32 	%r<49>;
	.reg .b32 	%f<3>;
	.reg .b64 	%fd<109>;

	ld.param.f64 	%fd10, [__internal_accurate_pow_param_0];
	ld.param.f64 	%fd11, [__internal_accurate_pow_param_1];
	{
	.reg .b32 %temp; 
	mov.b64 	{%temp, %r46}, %fd10;
	}
	{
	.reg .b32 %temp; 
	mov.b64 	{%r45, %temp}, %fd10;
	}
	shr.u32 	%r47, %r46, 20;
	setp.gt.u32 	%p1, %r46, 1048575;
	@%p1 bra 	$L__BB3_2;
	mul.f64 	%fd12, %fd10, 0d4350000000000000;
	{
	.reg .b32 %temp; 
	mov.b64 	{%temp, %r46}, %fd12;
	}
	{
	.reg .b32 %temp; 
	mov.b64 	{%r45, %temp}, %fd12;
	}
	shr.u32 	%r16, %r46, 20;
	add.s32 	%r47, %r16, -54;
$L__BB3_2:
	add.s32 	%r48, %r47, -1023;
	and.b32  	%r17, %r46, -2146435073;
	or.b32  	%r18, %r17, 1072693248;
	mov.b64 	%fd107, {%r45, %r18};
	setp.lt.u32 	%p2, %r18, 1073127583;
	@%p2 bra 	$L__BB3_4;
	{
	.reg .b32 %temp; 
	mov.b64 	{%r19, %temp}, %fd107;
	}
	{
	.reg .b32 %temp; 
	mov.b64 	{%temp, %r20}, %fd107;
	}
	add.s32 	%r21, %r20, -1048576;
	mov.b64 	%fd107, {%r19, %r21};
	add.s32 	%r48, %r47, -1022;
$L__BB3_4:
	add.f64 	%fd13, %fd107, 0dBFF0000000000000;
	add.f64 	%fd14, %fd107, 0d3FF0000000000000;
	rcp.approx.ftz.f64 	%fd15, %fd14;
	neg.f64 	%fd16, %fd14;
	fma.rn.f64 	%fd17, %fd16, %fd15, 0d3FF0000000000000;
	fma.rn.f64 	%fd18, %fd17, %fd17, %fd17;
	fma.rn.f64 	%fd19, %fd18, %fd15, %fd15;
	mul.f64 	%fd20, %fd13, %fd19;
	fma.rn.f64 	%fd21, %fd13, %fd19, %fd20;
	mul.f64 	%fd22, %fd21, %fd21;
	fma.rn.f64 	%fd23, %fd22, 0d3EB0F5FF7D2CAFE2, 0d3ED0F5D241AD3B5A;
	fma.rn.f64 	%fd24, %fd23, %fd22, 0d3EF3B20A75488A3F;
	fma.rn.f64 	%fd25, %fd24, %fd22, 0d3F1745CDE4FAECD5;
	fma.rn.f64 	%fd26, %fd25, %fd22, 0d3F3C71C7258A578B;
	fma.rn.f64 	%fd27, %fd26, %fd22, 0d3F6249249242B910;
	fma.rn.f64 	%fd28, %fd27, %fd22, 0d3F89999999999DFB;
	sub.f64 	%fd29, %fd13, %fd21;
	add.f64 	%fd30, %fd29, %fd29;
	neg.f64 	%fd31, %fd21;
	fma.rn.f64 	%fd32, %fd31, %fd13, %fd30;
	mul.f64 	%fd33, %fd19, %fd32;
	fma.rn.f64 	%fd34, %fd22, %fd28, 0d3FB5555555555555;
	mov.f64 	%fd35, 0d3FB5555555555555;
	sub.f64 	%fd36, %fd35, %fd34;
	fma.rn.f64 	%fd37, %fd22, %fd28, %fd36;
	add.f64 	%fd38, %fd37, 0dBC46A4CB00B9E7B0;
	add.f64 	%fd39, %fd34, %fd38;
	sub.f64 	%fd40, %fd34, %fd39;
	add.f64 	%fd41, %fd38, %fd40;
	mul.rn.f64 	%fd42, %fd21, %fd21;
	neg.f64 	%fd43, %fd42;
	fma.rn.f64 	%fd44, %fd21, %fd21, %fd43;
	{
	.reg .b32 %temp; 
	mov.b64 	{%r22, %temp}, %fd33;
	}
	{
	.reg .b32 %temp; 
	mov.b64 	{%temp, %r23}, %fd33;
	}
	add.s32 	%r24, %r23, 1048576;
	mov.b64 	%fd45, {%r22, %r24};
	fma.rn.f64 	%fd46, %fd21, %fd45, %fd44;
	mul.rn.f64 	%fd47, %fd42, %fd21;
	neg.f64 	%fd48, %fd47;
	fma.rn.f64 	%fd49, %fd42, %fd21, %fd48;
	fma.rn.f64 	%fd50, %fd42, %fd33, %fd49;
	fma.rn.f64 	%fd51, %fd46, %fd21, %fd50;
	mul.rn.f64 	%fd52, %fd39, %fd47;
	neg.f64 	%fd53, %fd52;
	fma.rn.f64 	%fd54, %fd39, %fd47, %fd53;
	fma.rn.f64 	%fd55, %fd39, %fd51, %fd54;
	fma.rn.f64 	%fd56, %fd41, %fd47, %fd55;
	add.f64 	%fd57, %fd52, %fd56;
	sub.f64 	%fd58, %fd52, %fd57;
	add.f64 	%fd59, %fd56, %fd58;
	add.f64 	%fd60, %fd21, %fd57;
	sub.f64 	%fd61, %fd21, %fd60;
	add.f64 	%fd62, %fd57, %fd61;
	add.f64 	%fd63, %fd59, %fd62;
	add.f64 	%fd64, %fd33, %fd63;
	add.f64 	%fd65, %fd60, %fd64;
	sub.f64 	%fd66, %fd60, %fd65;
	add.f64 	%fd67, %fd64, %fd66;
	xor.b32  	%r25, %r48, -2147483648;
	mov.b32 	%r26, 1127219200;
	mov.b64 	%fd68, {%r25, %r26};
	mov.b32 	%r27, -2147483648;
	mov.b64 	%fd69, {%r27, %r26};
	sub.f64 	%fd70, %fd68, %fd69;
	fma.rn.f64 	%fd71, %fd70, 0d3FE62E42FEFA39EF, %fd65;
	fma.rn.f64 	%fd72, %fd70, 0dBFE62E42FEFA39EF, %fd71;
	sub.f64 	%fd73, %fd72, %fd65;
	sub.f64 	%fd74, %fd67, %fd73;
	fma.rn.f64 	%fd75, %fd70, 0d3C7ABC9E3B39803F, %fd74;
	add.f64 	%fd76, %fd71, %fd75;
	sub.f64 	%fd77, %fd71, %fd76;
	add.f64 	%fd78, %fd75, %fd77;
	{
	.reg .b32 %temp; 
	mov.b64 	{%temp, %r28}, %fd11;
	}
	{
	.reg .b32 %temp; 
	mov.b64 	{%r29, %temp}, %fd11;
	}
	shl.b32 	%r30, %r28, 1;
	setp.gt.u32 	%p3, %r30, -33554433;
	and.b32  	%r31, %r28, -15728641;
	selp.b32 	%r32, %r31, %r28, %p3;
	mov.b64 	%fd79, {%r29, %r32};
	mul.rn.f64 	%fd80, %fd76, %fd79;
	neg.f64 	%fd81, %fd80;
	fma.rn.f64 	%fd82, %fd76, %fd79, %fd81;
	fma.rn.f64 	%fd83, %fd78, %fd79, %fd82;
	add.f64 	%fd4, %fd80, %fd83;
	sub.f64 	%fd84, %fd80, %fd4;
	add.f64 	%fd5, %fd83, %fd84;
	fma.rn.f64 	%fd85, %fd4, 0d3FF71547652B82FE, 0d4338000000000000;
	{
	.reg .b32 %temp; 
	mov.b64 	{%r13, %temp}, %fd85;
	}
	mov.f64 	%fd86, 0dC338000000000000;
	add.rn.f64 	%fd87, %fd85, %fd86;
	fma.rn.f64 	%fd88, %fd87, 0dBFE62E42FEFA39EF, %fd4;
	fma.rn.f64 	%fd89, %fd87, 0dBC7ABC9E3B39803F, %fd88;
	fma.rn.f64 	%fd90, %fd89, 0d3E5ADE1569CE2BDF, 0d3E928AF3FCA213EA;
	fma.rn.f64 	%fd91, %fd90, %fd89, 0d3EC71DEE62401315;
	fma.rn.f64 	%fd92, %fd91, %fd89, 0d3EFA01997C89EB71;
	fma.rn.f64 	%fd93, %fd92, %fd89, 0d3F2A01A014761F65;
	fma.rn.f64 	%fd94, %fd93, %fd89, 0d3F56C16C1852B7AF;
	fma.rn.f64 	%fd95, %fd94, %fd89, 0d3F81111111122322;
	fma.rn.f64 	%fd96, %fd95, %fd89, 0d3FA55555555502A1;
	fma.rn.f64 	%fd97, %fd96, %fd89, 0d3FC5555555555511;
	fma.rn.f64 	%fd98, %fd97, %fd89, 0d3FE000000000000B;
	fma.rn.f64 	%fd99, %fd98, %fd89, 0d3FF0000000000000;
	fma.rn.f64 	%fd100, %fd99, %fd89, 0d3FF0000000000000;
	{
	.reg .b32 %temp; 
	mov.b64 	{%r14, %temp}, %fd100;
	}
	{
	.reg .b32 %temp; 
	mov.b64 	{%temp, %r15}, %fd100;
	}
	shl.b32 	%r33, %r13, 20;
	add.s32 	%r34, %r33, %r15;
	mov.b64 	%fd108, {%r14, %r34};
	{
	.reg .b32 %temp; 
	mov.b64 	{%temp, %r35}, %fd4;
	}
	mov.b32 	%f2, %r35;
	abs.f32 	%f1, %f2;
	setp.lt.f32 	%p4, %f1, 0f4086232B;
	@%p4 bra 	$L__BB3_7;
	setp.lt.f64 	%p5, %fd4, 0d0000000000000000;
	add.f64 	%fd101, %fd4, 0d7FF0000000000000;
	selp.f64 	%fd108, 0d0000000000000000, %fd101, %p5;
	setp.geu.f32 	%p6, %f1, 0f40874800;
	@%p6 bra 	$L__BB3_7;
	shr.u32 	%r36, %r13, 31;
	add.s32 	%r37, %r13, %r36;
	shr.s32 	%r38, %r37, 1;
	shl.b32 	%r39, %r38, 20;
	add.s32 	%r40, %r15, %r39;
	mov.b64 	%fd102, {%r14, %r40};
	sub.s32 	%r41, %r13, %r38;
	shl.b32 	%r42, %r41, 20;
	add.s32 	%r43, %r42, 1072693248;
	mov.b32 	%r44, 0;
	mov.b64 	%fd103, {%r44, %r43};
	mul.f64 	%fd108, %fd103, %fd102;
$L__BB3_7:
	abs.f64 	%fd104, %fd108;
	setp.eq.f64 	%p7, %fd104, 0d7FF0000000000000;
	fma.rn.f64 	%fd105, %fd108, %fd5, %fd108;
	selp.f64 	%fd106, %fd108, %fd105, %p7;
	st.param.f64 	[func_retval0], %fd106;
	ret;

}


// ===== COMPILED SASS (sm_100) =====

	.target	sm_100

	.elftype	@"ET_EXEC"


//--------------------- .note.nv.tkinfo           --------------------------
	.section	.note.nv.tkinfo,"",@"SHT_NOTE"
	.sectionflags	@"SHF_NOTE_NV_TKINFO"
	.tkinfo
        /*0018*/ 	.word	0x00000002
        /*0030*/ 	.string	""
        /*0030*/ 	.string	"ptxas"
        /*0030*/ 	.string	"Cuda compilation tools, release 13.0, V13.0.88"
        /*0030*/ 	.string	"Build cuda_13.0.r13.0/compiler.36424714_0"
        /*0030*/ 	.string	"-arch sm_100 -m 64 "



//--------------------- .note.nv.cuinfo           --------------------------
	.section	.note.nv.cuinfo,"",@"SHT_NOTE"
	.sectionflags	@"SHF_NOTE_NV_CUINFO"
        /*0018*/ 	.short	0x0002
        /*001a*/ 	.short	0x0064
        /*001c*/ 	.short	0x0082
	.zero		2


//--------------------- .nv.info                  --------------------------
	.section	.nv.info,"",@"SHT_CUDA_INFO"
	.align	4


	//----- nvinfo : EIATTR_REGCOUNT
	.align		4
        /*0000*/ 	.byte	0x04, 0x2f
        /*0002*/ 	.short	(.L_13 - .L_12)
	.align		4
.L_12:
        /*0004*/ 	.word	index@(_Z14get_acc_kernelPfS_S_fi)
        /*0008*/ 	.word	0x0000002a


	//----- nvinfo : EIATTR_FRAME_SIZE
	.align		4
.L_13:
        /*000c*/ 	.byte	0x04, 0x11
        /*000e*/ 	.short	(.L_15 - .L_14)
	.align		4
.L_14:
        /*0010*/ 	.word	index@($_Z14get_acc_kernelPfS_S_fi$__internal_accurate_pow)
        /*0014*/ 	.word	0x00000008


	//----- nvinfo : EIATTR_FRAME_SIZE
	.align		4
.L_15:
        /*0018*/ 	.byte	0x04, 0x11
        /*001a*/ 	.short	(.L_17 - .L_16)
	.align		4
.L_16:
        /*001c*/ 	.word	index@($__internal_0_$__cuda_sm3x_div_rn_noftz_f32_slowpath)
        /*0020*/ 	.word	0x00000008


	//----- nvinfo : EIATTR_FRAME_SIZE
	.align		4
.L_17:
        /*0024*/ 	.byte	0x04, 0x11
        /*0026*/ 	.short	(.L_19 - .L_18)
	.align		4
.L_18:
        /*0028*/ 	.word	index@(_Z14get_acc_kernelPfS_S_fi)
        /*002c*/ 	.word	0x00000008


	//----- nvinfo : EIATTR_REGCOUNT
	.align		4
.L_19:
        /*0030*/ 	.byte	0x04, 0x2f
        /*0032*/ 	.short	(.L_21 - .L_20)
	.align		4
.L_20:
        /*0034*/ 	.word	index@(_Z14get_vel_kernelPfS_f)
        /*0038*/ 	.word	0x00000012


	//----- nvinfo : EIATTR_FRAME_SIZE
	.align		4
.L_21:
        /*003c*/ 	.byte	0x04, 0x11
        /*003e*/ 	.short	(.L_23 - .L_22)
	.align		4
.L_22:
        /*0040*/ 	.word	index@(_Z14get_vel_kernelPfS_f)
        /*0044*/ 	.word	0x00000000


	//----- nvinfo : EIATTR_REGCOUNT
	.align		4
.L_23:
        /*0048*/ 	.byte	0x04, 0x2f
        /*004a*/ 	.short	(.L_25 - .L_24)
	.align		4
.L_24:
        /*004c*/ 	.word	index@(_Z14get_pos_kernelPfS_S_ffi)
        /*0050*/ 	.word	0x0000000e


	//----- nvinfo : EIATTR_FRAME_SIZE
	.align		4
.L_25:
        /*0054*/ 	.byte	0x04, 0x11
        /*0056*/ 	.short	(.L_27 - .L_26)
	.align		4
.L_26:
        /*0058*/ 	.word	index@(_Z14get_pos_kernelPfS_S_ffi)
        /*005c*/ 	.word	0x00000000


	//----- nvinfo : EIATTR_MIN_STACK_SIZE
	.align		4
.L_27:
        /*0060*/ 	.byte	0x04, 0x12
        /*0062*/ 	.short	(.L_29 - .L_28)
	.align		4
.L_28:
        /*0064*/ 	.word	index@(_Z14get_pos_kernelPfS_S_ffi)
        /*0068*/ 	.word	0x00000000


	//----- nvinfo : EIATTR_MIN_STACK_SIZE
	.align		4
.L_29:
        /*006c*/ 	.byte	0x04, 0x12
        /*006e*/ 	.short	(.L_31 - .L_30)
	.align		4
.L_30:
        /*0070*/ 	.word	index@(_Z14get_vel_kernelPfS_f)
        /*0074*/ 	.word	0x00000000


	//----- nvinfo : EIATTR_MIN_STACK_SIZE
	.align		4
.L_31:
        /*0078*/ 	.byte	0x04, 0x12
        /*007a*/ 	.short	(.L_33 - .L_32)
	.align		4
.L_32:
        /*007c*/ 	.word	index@(_Z14get_acc_kernelPfS_S_fi)
        /*0080*/ 	.word	0x00000008
.L_33:


//--------------------- .nv.compat                --------------------------
	.section	.nv.compat,"",@"SHT_CUDA_COMPAT_INFO"
	.align	4
        /*0000*/ 	.byte	0x02, 0x09, 0x00, 0x00, 0x02, 0x02, 0x01, 0x00, 0x02, 0x05, 0x05, 0x00, 0x03, 0x07, 0x01, 0x01
        /*0010*/ 	.byte	0x02, 0x03, 0x00, 0x00, 0x02, 0x06, 0x01, 0x00, 0x04, 0x0b, 0x08, 0x00, 0x01, 0x00, 0x00, 0x00
        /*0020*/ 	.byte	0x00, 0x00, 0x00, 0x00


//--------------------- .nv.info._Z14get_pos_kernelPfS_S_ffi --------------------------
	.section	.nv.info._Z14get_pos_kernelPfS_S_ffi,"",@"SHT_CUDA_INFO"
	.sectionflags	@""
	.align	4


	//----- nvinfo : EIATTR_CUDA_API_VERSION
	.align		4
        /*0000*/ 	.byte	0x04, 0x37
        /*0002*/ 	.short	(.L_35 - .L_34)
.L_34:
        /*0004*/ 	.word	0x00000082


	//----- nvinfo : EIATTR_KPARAM_INFO
	.align		4
.L_35:
        /*0008*/ 	.byte	0x04, 0x17
        /*000a*/ 	.short	(.L_37 - .L_36)
.L_36:
        /*000c*/ 	.word	0x00000000
        /*0010*/ 	.short	0x0005
        /*0012*/ 	.short	0x0020
        /*0014*/ 	.byte	0x00, 0xf0, 0x11, 0x00


	//----- nvinfo : EIATTR_KPARAM_INFO
	.align		4
.L_37:
        /*0018*/ 	.byte	0x04, 0x17
        /*001a*/ 	.short	(.L_39 - .L_38)
.L_38:
        /*001c*/ 	.word	0x00000000
        /*0020*/ 	.short	0x0004
        /*0022*/ 	.short	0x001c
        /*0024*/ 	.byte	0x00, 0xf0, 0x11, 0x00


	//----- nvinfo : EIATTR_KPARAM_INFO
	.align		4
.L_39:
        /*0028*/ 	.byte	0x04, 0x17
        /*002a*/ 	.short	(.L_41 - .L_40)
.L_40:
        /*002c*/ 	.word	0x00000000
        /*0030*/ 	.short	0x0003
        /*0032*/ 	.short	0x0018
        /*0034*/ 	.byte	0x00, 0xf0, 0x11, 0x00


	//----- nvinfo : EIATTR_KPARAM_INFO
	.align		4
.L_41:
        /*0038*/ 	.byte	0x04, 0x17
        /*003a*/ 	.short	(.L_43 - .L_42)
.L_42:
        /*003c*/ 	.word	0x00000000
        /*0040*/ 	.short	0x0002
        /*0042*/ 	.short	0x0010
        /*0044*/ 	.byte	0x00, 0xf5, 0x21, 0x00


	//----- nvinfo : EIATTR_KPARAM_INFO
	.align		4
.L_43:
        /*0048*/ 	.byte	0x04, 0x17
        /*004a*/ 	.short	(.L_45 - .L_44)
.L_44:
        /*004c*/ 	.word	0x00000000
        /*0050*/ 	.short	0x0001
        /*0052*/ 	.short	0x0008
        /*0054*/ 	.byte	0x00, 0xf5, 0x21, 0x00


	//----- nvinfo : EIATTR_KPARAM_INFO
	.align		4
.L_45:
        /*0058*/ 	.byte	0x04, 0x17
        /*005a*/ 	.short	(.L_47 - .L_46)
.L_46:
        /*005c*/ 	.word	0x00000000
        /*0060*/ 	.short	0x0000
        /*0062*/ 	.short	0x0000
        /*0064*/ 	.byte	0x00, 0xf5, 0x21, 0x00


	//----- nvinfo : EIATTR_SPARSE_MMA_MASK
	.align		4
.L_47:
        /*0068*/ 	.byte	0x03, 0x50
        /*006a*/ 	.short	0x0000


	//----- nvinfo : EIATTR_MAXREG_COUNT
	.align		4
        /*006c*/ 	.byte	0x03, 0x1b
        /*006e*/ 	.short	0x00ff


	//----- nvinfo : EIATTR_MERCURY_ISA_VERSION
	.align		4
        /*0070*/ 	.byte	0x03, 0x5f
        /*0072*/ 	.short	0x0101


	//----- nvinfo : EIATTR_VRC_CTA_INIT_COUNT
	.align		4
        /*0074*/ 	.byte	0x02, 0x4a
	.zero		1
	.zero		1


	//----- nvinfo : EIATTR_EXIT_INSTR_OFFSETS
	.align		4
        /*0078*/ 	.byte	0x04, 0x1c
        /*007a*/ 	.short	(.L_49 - .L_48)


	//   ....[0]....
.L_48:
        /*007c*/ 	.word	0x00000180


	//----- nvinfo : EIATTR_CBANK_PARAM_SIZE
	.align		4
.L_49:
        /*0080*/ 	.byte	0x03, 0x19
        /*0082*/ 	.short	0x0024


	//----- nvinfo : EIATTR_PARAM_CBANK
	.align		4
        /*0084*/ 	.byte	0x04, 0x0a
        /*0086*/ 	.short	(.L_51 - .L_50)
	.align		4
.L_50:
        /*0088*/ 	.word	index@(.nv.constant0._Z14get_pos_kernelPfS_S_ffi)
        /*008c*/ 	.short	0x0380
        /*008e*/ 	.short	0x0024


	//----- nvinfo : EIATTR_SW_WAR
	.align		4
.L_51:
        /*0090*/ 	.byte	0x04, 0x36
        /*0092*/ 	.short	(.L_53 - .L_52)
.L_52:
        /*0094*/ 	.word	0x00000008
.L_53:


//--------------------- .nv.info._Z14get_vel_kernelPfS_f --------------------------
	.section	.nv.info._Z14get_vel_kernelPfS_f,"",@"SHT_CUDA_INFO"
	.sectionflags	@""
	.align	4


	//----- nvinfo : EIATTR_CUDA_API_VERSION
	.align		4
        /*0000*/ 	.byte	0x04, 0x37
        /*0002*/ 	.short	(.L_55 - .L_54)
.L_54:
        /*0004*/ 	.word	0x00000082


	//----- nvinfo : EIATTR_KPARAM_INFO
	.align		4
.L_55:
        /*0008*/ 	.byte	0x04, 0x17
        /*000a*/ 	.short	(.L_57 - .L_56)
.L_56:
        /*000c*/ 	.word	0x00000000
        /*0010*/ 	.short	0x0002
        /*0012*/ 	.short	0x0010
        /*0014*/ 	.byte	0x00, 0xf0, 0x11, 0x00


	//----- nvinfo : EIATTR_KPARAM_INFO
	.align		4
.L_57:
        /*0018*/ 	.byte	0x04, 0x17
        /*001a*/ 	.short	(.L_59 - .L_58)
.L_58:
        /*001c*/ 	.word	0x00000000
        /*0020*/ 	.short	0x0001
        /*0022*/ 	.short	0x0008
        /*0024*/ 	.byte	0x00, 0xf5, 0x21, 0x00


	//----- nvinfo : EIATTR_KPARAM_INFO
	.align		4
.L_59:
        /*0028*/ 	.byte	0x04, 0x17
        /*002a*/ 	.short	(.L_61 - .L_60)
.L_60:
        /*002c*/ 	.word	0x00000000
        /*0030*/ 	.short	0x0000
        /*0032*/ 	.short	0x0000
        /*0034*/ 	.byte	0x00, 0xf5, 0x21, 0x00


	//----- nvinfo : EIATTR_SPARSE_MMA_MASK
	.align		4
.L_61:
        /*0038*/ 	.byte	0x03, 0x50
        /*003a*/ 	.short	0x0000


	//----- nvinfo : EIATTR_MAXREG_COUNT
	.align		4
        /*003c*/ 	.byte	0x03, 0x1b
        /*003e*/ 	.short	0x00ff


	//----- nvinfo : EIATTR_MERCURY_ISA_VERSION
	.align		4
        /*0040*/ 	.byte	0x03, 0x5f
        /*0042*/ 	.short	0x0101


	//----- nvinfo : EIATTR_VRC_CTA_INIT_COUNT
	.align		4
        /*0044*/ 	.byte	0x02, 0x4a
	.zero		1
	.zero		1


	//----- nvinfo : EIATTR_EXIT_INSTR_OFFSETS
	.align		4
        /*0048*/ 	.byte	0x04, 0x1c
        /*004a*/ 	.short	(.L_63 - .L_62)


	//   ....[0]....
.L_62:
        /*004c*/ 	.word	0x00000240


	//----- nvinfo : EIATTR_CBANK_PARAM_SIZE
	.align		4
.L_63:
        /*0050*/ 	.byte	0x03, 0x19
        /*0052*/ 	.short	0x0014


	//----- nvinfo : EIATTR_PARAM_CBANK
	.align		4
        /*0054*/ 	.byte	0x04, 0x0a
        /*0056*/ 	.short	(.L_65 - .L_64)
	.align		4
.L_64:
        /*0058*/ 	.word	index@(.nv.constant0._Z14get_vel_kernelPfS_f)
        /*005c*/ 	.short	0x0380
        /*005e*/ 	.short	0x0014


	//----- nvinfo : EIATTR_SW_WAR
	.align		4
.L_65:
        /*0060*/ 	.byte	0x04, 0x36
        /*0062*/ 	.short	(.L_67 - .L_66)
.L_66:
        /*0064*/ 	.word	0x00000008
.L_67:


//--------------------- .nv.info._Z14get_acc_kernelPfS_S_fi --------------------------
	.section	.nv.info._Z14get_acc_kernelPfS_S_fi,"",@"SHT_CUDA_INFO"
	.sectionflags	@""
	.align	4


	//----- nvinfo : EIATTR_CUDA_API_VERSION
	.align		4
        /*0000*/ 	.byte	0x04, 0x37
        /*0002*/ 	.short	(.L_69 - .L_68)
.L_68:
        /*0004*/ 	.word	0x00000082


	//----- nvinfo : EIATTR_KPARAM_INFO
	.align		4
.L_69:
        /*0008*/ 	.byte	0x04, 0x17
        /*000a*/ 	.short	(.L_71 - .L_70)
.L_70:
        /*000c*/ 	.word	0x00000000
        /*0010*/ 	.short	0x0004
        /*0012*/ 	.short	0x001c
        /*0014*/ 	.byte	0x00, 0xf0, 0x11, 0x00


	//----- nvinfo : EIATTR_KPARAM_INFO
	.align		4
.L_71:
        /*0018*/ 	.byte	0x04, 0x17
        /*001a*/ 	.short	(.L_73 - .L_72)
.L_72:
        /*001c*/ 	.word	0x00000000
        /*0020*/ 	.short	0x0003
        /*0022*/ 	.short	0x0018
        /*0024*/ 	.byte	0x00, 0xf0, 0x11, 0x00


	//----- nvinfo : EIATTR_KPARAM_INFO
	.align		4
.L_73:
        /*0028*/ 	.byte	0x04, 0x17
        /*002a*/ 	.short	(.L_75 - .L_74)
.L_74:
        /*002c*/ 	.word	0x00000000
        /*0030*/ 	.short	0x0002
        /*0032*/ 	.short	0x0010
        /*0034*/ 	.byte	0x00, 0xf5, 0x21, 0x00


	//----- nvinfo : EIATTR_KPARAM_INFO
	.align		4
.L_75:
        /*0038*/ 	.byte	0x04, 0x17
        /*003a*/ 	.short	(.L_77 - .L_76)
.L_76:
        /*003c*/ 	.word	0x00000000
        /*0040*/ 	.short	0x0001
        /*0042*/ 	.short	0x0008
        /*0044*/ 	.byte	0x00, 0xf5, 0x21, 0x00


	//----- nvinfo : EIATTR_KPARAM_INFO
	.align		4
.L_77:
        /*0048*/ 	.byte	0x04, 0x17
        /*004a*/ 	.short	(.L_79 - .L_78)
.L_78:
        /*004c*/ 	.word	0x00000000
        /*0050*/ 	.short	0x0000
        /*0052*/ 	.short	0x0000
        /*0054*/ 	.byte	0x00, 0xf5, 0x21, 0x00


	//----- nvinfo : EIATTR_SPARSE_MMA_MASK
	.align		4
.L_79:
        /*0058*/ 	.byte	0x03, 0x50
        /*005a*/ 	.short	0x0000


	//----- nvinfo : EIATTR_MAXREG_COUNT
	.align		4
        /*005c*/ 	.byte	0x03, 0x1b
        /*005e*/ 	.short	0x00ff


	//----- nvinfo : EIATTR_EXTERNS
	.align		4
        /*0060*/ 	.byte	0x04, 0x0f
        /*0062*/ 	.short	(.L_81 - .L_80)


	//   ....[0]....
	.align		4
.L_80:
        /*0064*/ 	.word	index@(vprintf)


	//----- nvinfo : EIATTR_MERCURY_ISA_VERSION
	.align		4
.L_81:
        /*0068*/ 	.byte	0x03, 0x5f
        /*006a*/ 	.short	0x0101


	//----- nvinfo : EIATTR_VRC_CTA_INIT_COUNT
	.align		4
        /*006c*/ 	.byte	0x02, 0x4a
	.zero		1
	.zero		1


	//----- nvinfo : EIATTR_SYSCALL_OFFSETS
	.align		4
        /*0070*/ 	.byte	0x04, 0x46
        /*0072*/ 	.short	(.L_83 - .L_82)


	//   ....[0]....
.L_82:
        /*0074*/ 	.word	0x00000ee0


	//   ....[1]....
        /*0078*/ 	.word	0x00000f90


	//   ....[2]....
        /*007c*/ 	.word	0x00001040


	//   ....[3]....
        /*0080*/ 	.word	0x000010f0


	//   ....[4]....
        /*0084*/ 	.word	0x00001160


	//----- nvinfo : EIATTR_EXIT_INSTR_OFFSETS
	.align		4
.L_83:
        /*0088*/ 	.byte	0x04, 0x1c
        /*008a*/ 	.short	(.L_85 - .L_84)


	//   ....[0]....
.L_84:
        /*008c*/ 	.word	0x00001170


	//----- nvinfo : EIATTR_CRS_STACK_SIZE
	.align		4
.L_85:
        /*0090*/ 	.byte	0x04, 0x1e
        /*0092*/ 	.short	(.L_87 - .L_86)
.L_86:
        /*0094*/ 	.word	0x00000000


	//----- nvinfo : EIATTR_CBANK_PARAM_SIZE
	.align		4
.L_87:
        /*0098*/ 	.byte	0x03, 0x19
        /*009a*/ 	.short	0x0020


	//----- nvinfo : EIATTR_PARAM_CBANK
	.align		4
        /*009c*/ 	.byte	0x04, 0x0a
        /*009e*/ 	.short	(.L_89 - .L_88)
	.align		4
.L_88:
        /*00a0*/ 	.word	index@(.nv.constant0._Z14get_acc_kernelPfS_S_fi)
        /*00a4*/ 	.short	0x0380
        /*00a6*/ 	.short	0x0020


	//----- nvinfo : EIATTR_SW_WAR
	.align		4
.L_89:
        /*00a8*/ 	.byte	0x04, 0x36
        /*00aa*/ 	.short	(.L_91 - .L_90)
.L_90:
        /*00ac*/ 	.word	0x00000008
.L_91:


//--------------------- .nv.callgraph             --------------------------
	.section	.nv.callgraph,"",@"SHT_CUDA_CALLGRAPH"
	.align	4
	.sectionentsize	8
	.align		4
        /*0000*/ 	.word	0x00000000
	.align		4
        /*0004*/ 	.word	0xffffffff
	.align		4
        /*0008*/ 	.word	index@(_Z14get_acc_kernelPfS_S_fi)
	.align		4
        /*000c*/ 	.word	index@(vprintf)
	.align		4
        /*0010*/ 	.word	0x00000000
	.align		4
        /*0014*/ 	.word	0xfffffffe
	.align		4
        /*0018*/ 	.word	0x00000000
	.align		4
        /*001c*/ 	.word	0xfffffffd
	.align		4
        /*0020*/ 	.word	0x00000000
	.align		4
        /*0024*/ 	.word	0xfffffffc


//--------------------- .nv.constant4             --------------------------
	.section	.nv.constant4,"a",@progbits
	.align	8
	.align		8
.nv.constant4:
        /*0000*/ 	.dword	precalc_xorwow_matrix
	.align		8
        /*0008*/ 	.dword	precalc_xorwow_offset_matrix
	.align		8
        /*0010*/ 	.dword	mrg32k3aM1
	.align		8
        /*0018*/ 	.dword	mrg32k3aM2
	.align		8
        /*0020*/ 	.dword	mrg32k3aM1SubSeq
	.align		8
        /*0028*/ 	.dword	mrg32k3aM2SubSeq
	.align		8
        /*0030*/ 	.dword	mrg32k3aM1Seq
	.align		8
        /*0038*/ 	.dword	mrg32k3aM2Seq
	.align		8
        /*0040*/ 	.dword	$str
	.align		8
        /*0048*/ 	.dword	$str$1
	.align		8
        /*0050*/ 	.dword	$str$2
	.align		8
        /*0058*/ 	.dword	vprintf


//--------------------- .nv.constant3             --------------------------
	.section	.nv.constant3,"a",@progbits
	.align	8
.nv.constant3:
	.type		__cr_lgamma_table,@object
	.size		__cr_lgamma_table,(.L_8 - __cr_lgamma_table)
__cr_lgamma_table:
        /*0000*/ 	.byte	0x00, 0x00, 0x00, 0x00, 0x00, 0x00, 0x00, 0x00, 0x00, 0x00, 0x00, 0x00, 0x00, 0x00, 0x00, 0x00
        /*0010*/ 	.byte	0xef, 0x39, 0xfa, 0xfe, 0x42, 0x2e, 0xe6, 0x3f, 0x02, 0x20, 0x2a, 0xfa, 0x0b, 0xab, 0xfc, 0x3f
        /*0020*/ 	.byte	0xf9, 0x2c, 0x92, 0x7c, 0xa7, 0x6c, 0x09, 0x40, 0xc9, 0x79, 0x44, 0x3c, 0x64, 0x26, 0x13, 0x40
        /*0030*/ 	.byte	0xca, 0x01, 0xcf, 0x3a, 0x27, 0x51, 0x1a, 0x40, 0x30, 0xcc, 0x2d, 0xf3, 0xe1, 0x0c, 0x21, 0x40
        /*0040*/ 	.byte	0x0d, 0xb7, 0xfc, 0x82, 0x8e, 0x35, 0x25, 0x40
.L_8:


//--------------------- .text._Z14get_pos_kernelPfS_S_ffi --------------------------
	.section	.text._Z14get_pos_kernelPfS_S_ffi,"ax",@progbits
	.align	128
        .global         _Z14get_pos_kernelPfS_S_ffi
        .type           _Z14get_pos_kernelPfS_S_ffi,@function
        .size           _Z14get_pos_kernelPfS_S_ffi,(.L_x_46 - _Z14get_pos_kernelPfS_S_ffi)
        .other          _Z14get_pos_kernelPfS_S_ffi,@"STO_CUDA_ENTRY STV_DEFAULT"
_Z14get_pos_kernelPfS_S_ffi:
.text._Z14get_pos_kernelPfS_S_ffi:
[----:B------:R-:W-:Y:S01]  /*0000*/  LDC R1, c[0x0][0x37c] ;  /* 0x0000df00ff017b82 */ /* 0x000fe20000000800 */
[----:B------:R-:W0:Y:S07]  /*0010*/  S2R R0, SR_TID.X ;  /* 0x0000000000007919 */ /* 0x000e2e0000002100 */
[----:B------:R-:W0:Y:S01]  /*0020*/  S2UR UR6, SR_CTAID.X ;  /* 0x00000000000679c3 */ /* 0x000e220000002500 */
[----:B------:R-:W1:Y:S07]  /*0030*/  LDCU.64 UR4, c[0x0][0x358] ;  /* 0x00006b00ff0477ac */ /* 0x000e6e0008000a00 */
[----:B------:R-:W0:Y:S08]  /*0040*/  LDC R7, c[0x0][0x360] ;  /* 0x0000d800ff077b82 */ /* 0x000e300000000800 */
[----:B------:R-:W2:Y:S08]  /*0050*/  LDC.64 R2, c[0x0][0x380] ;  /* 0x0000e000ff027b82 */ /* 0x000eb00000000a00 */
[----:B------:R-:W3:Y:S01]  /*0060*/  LDC.64 R4, c[0x0][0x388] ;  /* 0x0000e200ff047b82 */ /* 0x000ee20000000a00 */
[----:B0-----:R-:W-:Y:S01]  /*0070*/  IMAD R0, R7, UR6, R0 ;  /* 0x0000000607007c24 */ /* 0x001fe2000f8e0200 */
[----:B------:R-:W0:Y:S04]  /*0080*/  LDCU UR6, c[0x0][0x398] ;  /* 0x00007300ff0677ac */ /* 0x000e280008000800 */
[----:B------:R-:W-:-:S05]  /*0090*/  LEA R7, R0, R0, 0x1 ;  /* 0x0000000000077211 */ /* 0x000fca00078e08ff */
[----:B--2---:R-:W-:-:S05]  /*00a0*/  IMAD.WIDE R2, R7, 0x4, R2 ;  /* 0x0000000407027825 */ /* 0x004fca00078e0202 */
[----:B-1----:R-:W0:Y:S01]  /*00b0*/  LDG.E R0, desc[UR4][R2.64] ;  /* 0x0000000402007981 */ /* 0x002e22000c1e1900 */
[----:B---3--:R-:W-:-:S05]  /*00c0*/  IMAD.WIDE R4, R7, 0x4, R4 ;  /* 0x0000000407047825 */ /* 0x008fca00078e0204 */
[----:B------:R-:W0:Y:S02]  /*00d0*/  LDG.E R7, desc[UR4][R4.64] ;  /* 0x0000000404077981 */ /* 0x000e24000c1e1900 */
[----:B0-----:R-:W-:Y:S02]  /*00e0*/  FFMA R7, R7, UR6, R0 ;  /* 0x0000000607077c23 */ /* 0x001fe40008000000 */
[----:B------:R-:W2:Y:S04]  /*00f0*/  LDG.E R0, desc[UR4][R2.64+0x4] ;  /* 0x0000040402007981 */ /* 0x000ea8000c1e1900 */
[----:B------:R-:W-:Y:S04]  /*0100*/  STG.E desc[UR4][R2.64], R7 ;  /* 0x0000000702007986 */ /* 0x000fe8000c101904 */
[----:B------:R-:W2:Y:S02]  /*0110*/  LDG.E R9, desc[UR4][R4.64+0x4] ;  /* 0x0000040404097981 */ /* 0x000ea4000c1e1900 */
[----:B--2---:R-:W-:-:S02]  /*0120*/  FFMA R9, R9, UR6, R0 ;  /* 0x0000000609097c23 */ /* 0x004fc40008000000 */
[----:B------:R-:W2:Y:S04]  /*0130*/  LDG.E R0, desc[UR4][R2.64+0x8] ;  /* 0x0000080402007981 */ /* 0x000ea8000c1e1900 */
[----:B------:R-:W-:Y:S04]  /*0140*/  STG.E desc[UR4][R2.64+0x4], R9 ;  /* 0x0000040902007986 */ /* 0x000fe8000c101904 */
[----:B------:R-:W2:Y:S02]  /*0150*/  LDG.E R11, desc[UR4][R4.64+0x8] ;  /* 0x00000804040b7981 */ /* 0x000ea4000c1e1900 */
[----:B--2---:R-:W-:-:S05]  /*0160*/  FFMA R11, R11, UR6, R0 ;  /* 0x000000060b0b7c23 */ /* 0x004fca0008000000 */
[----:B------:R-:W-:Y:S01]  /*0170*/  STG.E desc[UR4][R2.64+0x8], R11 ;  /* 0x0000080b02007986 */ /* 0x000fe2000c101904 */
[----:B------:R-:W-:Y:S05]  /*0180*/  EXIT ;  /* 0x000000000000794d */ /* 0x000fea0003800000 */
.L_x_0:
[----:B------:R-:W-:-:S00]  /*0190*/  BRA `(.L_x_0) ;  /* 0xfffffffc00fc7947 */ /* 0x000fc0000383ffff */
[----:B------:R-:W-:-:S00]  /*01a0*/  NOP ;  /* 0x0000000000007918 */ /* 0x000fc00000000000 */
        /* <DEDUP_REMOVED lines=13> */
.L_x_46:


//--------------------- .text._Z14get_vel_kernelPfS_f --------------------------
	.section	.text._Z14get_vel_kernelPfS_f,"ax",@progbits
	.align	128
        .global         _Z14get_vel_kernelPfS_f
        .type           _Z14get_vel_kernelPfS_f,@function
        .size           _Z14get_vel_kernelPfS_f,(.L_x_47 - _Z14get_vel_kernelPfS_f)
        .other          _Z14get_vel_kernelPfS_f,@"STO_CUDA_ENTRY STV_DEFAULT"
_Z14get_vel_kernelPfS_f:
.text._Z14get_vel_kernelPfS_f:
        /* <DEDUP_REMOVED lines=13> */
[----:B------:R-:W2:Y:S04]  /*00d0*/  LDG.E R0, desc[UR4][R2.64] ;  /* 0x0000000402007981 */ /* 0x000ea8000c1e1900 */
[----:B------:R-:W3:Y:S01]  /*00e0*/  LDG.E R14, desc[UR4][R2.64+0x4] ;  /* 0x00000404020e7981 */ /* 0x000ee2000c1e1900 */
[----:B0-----:R-:W-:-:S04]  /*00f0*/  FMUL R12, R8, UR6 ;  /* 0x00000006080c7c20 */ /* 0x001fc80008400000 */
[----:B------:R-:W-:Y:S08]  /*0100*/  F2F.F64.F32 R8, R12 ;  /* 0x0000000c00087310 */ /* 0x000ff00000201800 */
[----:B--2---:R0:W1:Y:S02]  /*0110*/  F2F.F64.F32 R6, R0 ;  /* 0x0000000000067310 */ /* 0x0040640000201800 */
[----:B0-----:R-:W2:Y:S01]  /*0120*/  LDG.E R0, desc[UR4][R2.64+0x8] ;  /* 0x0000080402007981 */ /* 0x001ea2000c1e1900 */
[----:B-1----:R-:W-:-:S06]  /*0130*/  DFMA R6, R8, 0.5, R6 ;  /* 0x3fe000000806782b */ /* 0x002fcc0000000006 */
[----:B------:R-:W0:Y:S02]  /*0140*/  F2F.F32.F64 R13, R6 ;  /* 0x00000006000d7310 */ /* 0x000e240000301000 */
[----:B0-----:R-:W-:Y:S04]  /*0150*/  STG.E desc[UR4][R2.64], R13 ;  /* 0x0000000d02007986 */ /* 0x001fe8000c101904 */
[----:B------:R-:W4:Y:S02]  /*0160*/  LDG.E R10, desc[UR4][R4.64+0x4] ;  /* 0x00000404040a7981 */ /* 0x000f24000c1e1900 */
[----:B---3--:R-:W-:Y:S01]  /*0170*/  F2F.F64.F32 R8, R14 ;  /* 0x0000000e00087310 */ /* 0x008fe20000201800 */
[----:B----4-:R-:W-:-:S07]  /*0180*/  FMUL R15, R10, UR6 ;  /* 0x000000060a0f7c20 */ /* 0x010fce0008400000 */
[----:B------:R-:W0:Y:S02]  /*0190*/  F2F.F64.F32 R10, R15 ;  /* 0x0000000f000a7310 */ /* 0x000e240000201800 */
[----:B0-----:R-:W-:-:S10]  /*01a0*/  DFMA R8, R10, 0.5, R8 ;  /* 0x3fe000000a08782b */ /* 0x001fd40000000008 */
[----:B------:R-:W0:Y:S02]  /*01b0*/  F2F.F32.F64 R9, R8 ;  /* 0x0000000800097310 */ /* 0x000e240000301000 */
[----:B0-----:R-:W-:Y:S04]  /*01c0*/  STG.E desc[UR4][R2.64+0x4], R9 ;  /* 0x0000040902007986 */ /* 0x001fe8000c101904 */
[----:B------:R-:W3:Y:S02]  /*01d0*/  LDG.E R10, desc[UR4][R4.64+0x8] ;  /* 0x00000804040a7981 */ /* 0x000ee4000c1e1900 */
[----:B--2---:R-:W-:Y:S01]  /*01e0*/  F2F.F64.F32 R6, R0 ;  /* 0x0000000000067310 */ /* 0x004fe20000201800 */
[----:B---3--:R-:W-:-:S07]  /*01f0*/  FMUL R10, R10, UR6 ;  /* 0x000000060a0a7c20 */ /* 0x008fce0008400000 */
[----:B------:R-:W0:Y:S02]  /*0200*/  F2F.F64.F32 R10, R10 ;  /* 0x0000000a000a7310 */ /* 0x000e240000201800 */
[----:B0-----:R-:W-:-:S10]  /*0210*/  DFMA R6, R10, 0.5, R6 ;  /* 0x3fe000000a06782b */ /* 0x001fd40000000006 */
[----:B------:R-:W0:Y:S02]  /*0220*/  F2F.F32.F64 R7, R6 ;  /* 0x0000000600077310 */ /* 0x000e240000301000 */
[----:B0-----:R-:W-:Y:S01]  /*0230*/  STG.E desc[UR4][R2.64+0x8], R7 ;  /* 0x0000080702007986 */ /* 0x001fe2000c101904 */
[----:B------:R-:W-:Y:S05]  /*0240*/  EXIT ;  /* 0x000000000000794d */ /* 0x000fea0003800000 */
.L_x_1:
        /* <DEDUP_REMOVED lines=11> */
.L_x_47:


//--------------------- .text._Z14get_acc_kernelPfS_S_fi --------------------------
	.section	.text._Z14get_acc_kernelPfS_S_fi,"ax",@progbits
	.align	128
        .global         _Z14get_acc_kernelPfS_S_fi
        .type           _Z14get_acc_kernelPfS_S_fi,@function
        .size           _Z14get_acc_kernelPfS_S_fi,(.L_x_45 - _Z14get_acc_kernelPfS_S_fi)
        .other          _Z14get_acc_kernelPfS_S_fi,@"STO_CUDA_ENTRY STV_DEFAULT"
_Z14get_acc_kernelPfS_S_fi:
.text._Z14get_acc_kernelPfS_S_fi:
[----:B------:R-:W0:Y:S01]  /*0000*/  LDC R1, c[0x0][0x37c] ;  /* 0x0000df00ff017b82 */ /* 0x000e220000000800 */
[----:B------:R-:W1:Y:S01]  /*0010*/  S2R R0, SR_TID.X ;  /* 0x0000000000007919 */ /* 0x000e620000002100 */
[----:B------:R-:W2:Y:S06]  /*0020*/  LDCU UR4, c[0x0][0x39c] ;  /* 0x00007380ff0477ac */ /* 0x000eac0008000800 */
[----:B------:R-:W1:Y:S01]  /*0030*/  S2UR UR7, SR_CTAID.X ;  /* 0x00000000000779c3 */ /* 0x000e620000002500 */
[----:B0-----:R-:W-:Y:S01]  /*0040*/  VIADD R1, R1, 0xfffffff8 ;  /* 0xfffffff801017836 */ /* 0x001fe20000000000 */
[----:B------:R-:W0:Y:S01]  /*0050*/  LDCU UR6, c[0x0][0x2fc] ;  /* 0x00005f80ff0677ac */ /* 0x000e220008000800 */
[----:B------:R-:W-:-:S02]  /*0060*/  IMAD.MOV.U32 R5, RZ, RZ, RZ ;  /* 0x000000ffff057224 */ /* 0x000fc400078e00ff */
[----:B------:R-:W-:Y:S01]  /*0070*/  IMAD.MOV.U32 R6, RZ, RZ, RZ ;  /* 0x000000ffff067224 */ /* 0x000fe200078e00ff */
[----:B------:R-:W3:Y:S02]  /*0080*/  LDCU UR5, c[0x0][0x2f8] ;  /* 0x00005f00ff0577ac */ /* 0x000ee40008000800 */
[----:B------:R-:W1:Y:S01]  /*0090*/  LDC R3, c[0x0][0x360] ;  /* 0x0000d800ff037b82 */ /* 0x000e620000000800 */
[----:B------:R-:W4:Y:S01]  /*00a0*/  LDCU.64 UR36, c[0x0][0x358] ;  /* 0x00006b00ff2477ac */ /* 0x000f220008000a00 */
[----:B--2---:R-:W-:Y:S01]  /*00b0*/  UISETP.GE.AND UP0, UPT, UR4, 0x1, UPT ;  /* 0x000000010400788c */ /* 0x004fe2000bf06270 */
[----:B---3--:R-:W-:-:S05]  /*00c0*/  IADD3 R2, P0, PT, R1, UR5, RZ ;  /* 0x0000000501027c10 */ /* 0x008fca000ff1e0ff */
[----:B0-----:R-:W-:Y:S02]  /*00d0*/  IMAD.X R16, RZ, RZ, UR6, P0 ;  /* 0x00000006ff107e24 */ /* 0x001fe400080e06ff */
[----:B-1----:R-:W-:Y:S02]  /*00e0*/  IMAD R0, R3, UR7, R0 ;  /* 0x0000000703007c24 */ /* 0x002fe4000f8e0200 */
[----:B------:R-:W-:Y:S01]  /*00f0*/  IMAD.MOV.U32 R3, RZ, RZ, RZ ;  /* 0x000000ffff037224 */ /* 0x000fe200078e00ff */
[----:B----4-:R-:W-:Y:S06]  /*0100*/  BRA.U !UP0, `(.L_x_2) ;  /* 0x0000000d08287547 */ /* 0x010fec000b800000 */
[----:B------:R-:W0:Y:S01]  /*0110*/  LDC.64 R14, c[0x0][0x380] ;  /* 0x0000e000ff0e7b82 */ /* 0x000e220000000a00 */
[----:B------:R-:W-:Y:S01]  /*0120*/  IADD3 R7, PT, PT, -R0, RZ, RZ ;  /* 0x000000ff00077210 */ /* 0x000fe20007ffe1ff */
[----:B------:R-:W-:Y:S01]  /*0130*/  IMAD.MOV.U32 R6, RZ, RZ, RZ ;  /* 0x000000ffff067224 */ /* 0x000fe200078e00ff */
[----:B------:R-:W1:Y:S01]  /*0140*/  LDCU.64 UR6, c[0x0][0x388] ;  /* 0x00007100ff0677ac */ /* 0x000e620008000a00 */
[----:B------:R-:W-:Y:S02]  /*0150*/  IMAD.MOV.U32 R8, RZ, RZ, RZ ;  /* 0x000000ffff087224 */ /* 0x000fe400078e00ff */
[----:B------:R-:W-:Y:S01]  /*0160*/  IMAD.MOV.U32 R5, RZ, RZ, RZ ;  /* 0x000000ffff057224 */ /* 0x000fe200078e00ff */
[----:B------:R-:W-:Y:S01]  /*0170*/  UIADD3 UR4, UPT, UPT, -UR4, URZ, URZ ;  /* 0x000000ff04047290 */ /* 0x000fe2000fffe1ff */
[----:B------:R-:W-:-:S11]  /*0180*/  IMAD.MOV.U32 R3, RZ, RZ, RZ ;  /* 0x000000ffff037224 */ /* 0x000fd600078e00ff */
.L_x_25:
[----:B------:R-:W-:Y:S01]  /*0190*/  ISETP.NE.AND P0, PT, R7, RZ, PT ;  /* 0x000000ff0700720c */ /* 0x000fe20003f05270 */
[----:B------:R-:W-:Y:S01]  /*01a0*/  UIADD3 UR4, UPT, UPT, UR4, 0x1, URZ ;  /* 0x0000000104047890 */ /* 0x000fe2000fffe0ff */
[----:B------:R-:W-:Y:S03]  /*01b0*/  BSSY.RECONVERGENT B0, `(.L_x_3) ;  /* 0x00000ba000007945 */ /* 0x000fe60003800200 */
[----:B------:R-:W-:-:S08]  /*01c0*/  UISETP.NE.AND UP1, UPT, UR4, URZ, UPT ;  /* 0x000000ff0400728c */ /* 0x000fd0000bf25270 */
[----:B------:R-:W-:Y:S05]  /*01d0*/  @!P0 BRA `(.L_x_4) ;  /* 0x0000000800dc8947 */ /* 0x000fea0003800000 */
[----:B------:R-:W-:Y:S02]  /*01e0*/  IMAD R13, R0, 0x3, RZ ;  /* 0x00000003000d7824 */ /* 0x000fe400078e02ff */
[----:B0-----:R-:W-:-:S04]  /*01f0*/  IMAD.WIDE.U32 R10, R8, 0x4, R14 ;  /* 0x00000004080a7825 */ /* 0x001fc800078e000e */
[----:B------:R-:W-:Y:S01]  /*0200*/  IMAD.WIDE R12, R13, 0x4, R14 ;  /* 0x000000040d0c7825 */ /* 0x000fe200078e020e */
[----:B------:R-:W2:Y:S04]  /*0210*/  LDG.E R9, desc[UR36][R10.64] ;  /* 0x000000240a097981 */ /* 0x000ea8000c1e1900 */
[----:B------:R-:W2:Y:S04]  /*0220*/  LDG.E R4, desc[UR36][R12.64] ;  /* 0x000000240c047981 */ /* 0x000ea8000c1e1900 */
[----:B------:R-:W3:Y:S04]  /*0230*/  LDG.E R17, desc[UR36][R10.64+0x4] ;  /* 0x000004240a117981 */ /* 0x000ee8000c1e1900 */
[----:B------:R-:W4:Y:S04]  /*0240*/  LDG.E R36, desc[UR36][R10.64+0x8] ;  /* 0x000008240a247981 */ /* 0x000f28000c1e1900 */
[----:B------:R-:W3:Y:S04]  /*0250*/  LDG.E R20, desc[UR36][R12.64+0x4] ;  /* 0x000004240c147981 */ /* 0x000ee8000c1e1900 */
[----:B------:R-:W4:Y:S01]  /*0260*/  LDG.E R21, desc[UR36][R12.64+0x8] ;  /* 0x000008240c157981 */ /* 0x000f22000c1e1900 */
[----:B------:R-:W-:Y:S01]  /*0270*/  BSSY.RECONVERGENT B1, `(.L_x_5) ;  /* 0x000000b000017945 */ /* 0x000fe20003800200 */
[----:B------:R-:W-:Y:S01]  /*0280*/  MOV R38, RZ ;  /* 0x000000ff00267202 */ /* 0x000fe20000000f00 */
[----:B------:R-:W-:-:S02]  /*0290*/  IMAD.MOV.U32 R39, RZ, RZ, 0x40000000 ;  /* 0x40000000ff277424 */ /* 0x000fc400078e00ff */
[----:B--2---:R-:W-:Y:S01]  /*02a0*/  FADD R9, R9, -R4 ;  /* 0x8000000409097221 */ /* 0x004fe20000000000 */
[----:B------:R-:W-:-:S03]  /*02b0*/  MOV R4, 0x320 ;  /* 0x0000032000047802 */ /* 0x000fc60000000f00 */
[----:B------:R-:W0:Y:S01]  /*02c0*/  F2F.F64.F32 R34, R9 ;  /* 0x0000000900227310 */ /* 0x000e220000201800 */
[----:B---3--:R-:W-:Y:S01]  /*02d0*/  FADD R17, R17, -R20 ;  /* 0x8000001411117221 */ /* 0x008fe20000000000 */
[----:B----4-:R-:W-:Y:S01]  /*02e0*/  FADD R36, R36, -R21 ;  /* 0x8000001524247221 */ /* 0x010fe20000000000 */
[----:B0-----:R-:W-:-:S10]  /*02f0*/  DADD R18, -RZ, |R34| ;  /* 0x00000000ff127229 */ /* 0x001fd40000000522 */
[----:B------:R-:W-:-:S07]  /*0300*/  IMAD.MOV.U32 R37, RZ, RZ, R19 ;  /* 0x000000ffff257224 */ /* 0x000fce00078e0013 */
[----:B-1----:R-:W-:Y:S05]  /*0310*/  CALL.REL.NOINC `($_Z14get_acc_kernelPfS_S_fi$__internal_accurate_pow) ;  /* 0x0000001400387944 */ /* 0x002fea0003c00000 */
[----:B------:R-:W-:Y:S05]  /*0320*/  BSYNC.RECONVERGENT B1 ;  /* 0x0000000000017941 */ /* 0x000fea0003800200 */
.L_x_5:
[----:B------:R-:W-:Y:S01]  /*0330*/  DADD R10, R34, 2 ;  /* 0x40000000220a7429 */ /* 0x000fe20000000000 */
[----:B------:R-:W0:Y:S01]  /*0340*/  F2F.F64.F32 R12, R17 ;  /* 0x00000011000c7310 */ /* 0x000e220000201800 */
[----:B------:R-:W-:Y:S01]  /*0350*/  FSETP.NEU.AND P0, PT, R9, RZ, PT ;  /* 0x000000ff0900720b */ /* 0x000fe20003f0d000 */
[----:B------:R-:W-:Y:S07]  /*0360*/  BSSY.RECONVERGENT B1, `(.L_x_6) ;  /* 0x000000e000017945 */ /* 0x000fee0003800200 */
[----:B------:R-:W-:-:S02]  /*0370*/  LOP3.LUT R10, R11, 0x7ff00000, RZ, 0xc0, !PT ;  /* 0x7ff000000b0a7812 */ /* 0x000fc400078ec0ff */
[----:B------:R-:W-:Y:S02]  /*0380*/  FSEL R11, R25, RZ, P0 ;  /* 0x000000ff190b7208 */ /* 0x000fe40000000000 */
[----:B------:R-:W-:Y:S01]  /*0390*/  ISETP.NE.AND P1, PT, R10, 0x7ff00000, PT ;  /* 0x7ff000000a00780c */ /* 0x000fe20003f25270 */
[----:B0-----:R-:W-:Y:S01]  /*03a0*/  DADD R20, -RZ, |R12| ;  /* 0x00000000ff147229 */ /* 0x001fe2000000050c */
[----:B------:R-:W-:-:S09]  /*03b0*/  FSEL R10, R24, RZ, P0 ;  /* 0x000000ff180a7208 */ /* 0x000fd20000000000 */
[----:B------:R-:W-:Y:S02]  /*03c0*/  IMAD.MOV.U32 R18, RZ, RZ, R20 ;  /* 0x000000ffff127224 */ /* 0x000fe400078e0014 */
[----:B------:R-:W-:Y:S05]  /*03d0*/  @P1 BRA `(.L_x_7) ;  /* 0x0000000000181947 */ /* 0x000fea0003800000 */
[----:B------:R-:W-:-:S13]  /*03e0*/  FSETP.NAN.AND P0, PT, R9, R9, PT ;  /* 0x000000090900720b */ /* 0x000fda0003f08000 */
[----:B------:R-:W-:Y:S01]  /*03f0*/  @P0 DADD R10, R34, 2 ;  /* 0x40000000220a0429 */ /* 0x000fe20000000000 */
[----:B------:R-:W-:Y:S10]  /*0400*/  @P0 BRA `(.L_x_7) ;  /* 0x00000000000c0947 */ /* 0x000ff40003800000 */
[----:B------:R-:W-:-:S14]  /*0410*/  DSETP.NEU.AND P0, PT, |R34|, +INF , PT ;  /* 0x7ff000002200742a */ /* 0x000fdc0003f0d200 */
[----:B------:R-:W-:Y:S02]  /*0420*/  @!P0 IMAD.MOV.U32 R10, RZ, RZ, 0x0 ;  /* 0x00000000ff0a8424 */ /* 0x000fe400078e00ff */
[----:B------:R-:W-:-:S07]  /*0430*/  @!P0 IMAD.MOV.U32 R11, RZ, RZ, 0x7ff00000 ;  /* 0x7ff00000ff0b8424 */ /* 0x000fce00078e00ff */
.L_x_7:
[----:B------:R-:W-:Y:S05]  /*0440*/  BSYNC.RECONVERGENT B1 ;  /* 0x0000000000017941 */ /* 0x000fea0003800200 */
.L_x_6:
[----:B------:R-:W-:Y:S01]  /*0450*/  BSSY.RECONVERGENT B1, `(.L_x_8) ;  /* 0x0000005000017945 */ /* 0x000fe20003800200 */
[----:B------:R-:W-:Y:S01]  /*0460*/  IMAD.MOV.U32 R37, RZ, RZ, R21 ;  /* 0x000000ffff257224 */ /* 0x000fe200078e0015 */
[----:B------:R-:W-:Y:S02]  /*0470*/  MOV R39, 0x40000000 ;  /* 0x4000000000277802 */ /* 0x000fe40000000f00 */
[----:B------:R-:W-:-:S07]  /*0480*/  MOV R4, 0x4a0 ;  /* 0x000004a000047802 */ /* 0x000fce0000000f00 */
[----:B------:R-:W-:Y:S05]  /*0490*/  CALL.REL.NOINC `($_Z14get_acc_kernelPfS_S_fi$__internal_accurate_pow) ;  /* 0x0000001000d87944 */ /* 0x000fea0003c00000 */
[----:B------:R-:W-:Y:S05]  /*04a0*/  BSYNC.RECONVERGENT B1 ;  /* 0x0000000000017941 */ /* 0x000fea0003800200 */
.L_x_8:
[----:B------:R-:W-:Y:S01]  /*04b0*/  DADD R18, R12, 2 ;  /* 0x400000000c127429 */ /* 0x000fe20000000000 */
[----:B------:R0:W1:Y:S01]  /*04c0*/  F2F.F64.F32 R34, R36 ;  /* 0x0000002400227310 */ /* 0x0000620000201800 */
[----:B------:R-:W-:Y:S01]  /*04d0*/  FSETP.NEU.AND P1, PT, R17, RZ, PT ;  /* 0x000000ff1100720b */ /* 0x000fe20003f2d000 */
[----:B------:R-:W-:Y:S01]  /*04e0*/  BSSY.RECONVERGENT B1, `(.L_x_9) ;  /* 0x0000010000017945 */ /* 0x000fe20003800200 */
[----:B------:R-:W-:Y:S02]  /*04f0*/  FSETP.NEU.AND P3, PT, R9, 1, PT ;  /* 0x3f8000000900780b */ /* 0x000fe40003f6d000 */
[----:B------:R-:W-:Y:S02]  /*0500*/  FSETP.NEU.AND P0, PT, R17, 1, PT ;  /* 0x3f8000001100780b */ /* 0x000fe40003f0d000 */
[----:B------:R-:W-:Y:S02]  /*0510*/  FSEL R24, R24, RZ, P1 ;  /* 0x000000ff18187208 */ /* 0x000fe40000800000 */
[----:B------:R-:W-:-:S02]  /*0520*/  LOP3.LUT R18, R19, 0x7ff00000, RZ, 0xc0, !PT ;  /* 0x7ff0000013127812 */ /* 0x000fc400078ec0ff */
[----:B------:R-:W-:Y:S02]  /*0530*/  FSEL R25, R25, RZ, P1 ;  /* 0x000000ff19197208 */ /* 0x000fe40000800000 */
[----:B------:R-:W-:Y:S02]  /*0540*/  ISETP.NE.AND P2, PT, R18, 0x7ff00000, PT ;  /* 0x7ff000001200780c */ /* 0x000fe40003f45270 */
[----:B------:R-:W-:Y:S02]  /*0550*/  FSEL R10, R10, RZ, P3 ;  /* 0x000000ff0a0a7208 */ /* 0x000fe40001800000 */
[----:B------:R-:W-:-:S09]  /*0560*/  FSEL R11, R11, 1.875, P3 ;  /* 0x3ff000000b0b7808 */ /* 0x000fd20001800000 */
[----:B01----:R-:W-:Y:S05]  /*0570*/  @P2 BRA `(.L_x_10) ;  /* 0x0000000000182947 */ /* 0x003fea0003800000 */
[----:B------:R-:W-:-:S13]  /*0580*/  FSETP.NAN.AND P1, PT, R17, R17, PT ;  /* 0x000000111100720b */ /* 0x000fda0003f28000 */
[----:B------:R-:W-:Y:S01]  /*0590*/  @P1 DADD R24, R12, 2 ;  /* 0x400000000c181429 */ /* 0x000fe20000000000 */
[----:B------:R-:W-:Y:S10]  /*05a0*/  @P1 BRA `(.L_x_10) ;  /* 0x00000000000c1947 */ /* 0x000ff40003800000 */
[----:B------:R-:W-:-:S14]  /*05b0*/  DSETP.NEU.AND P1, PT, |R12|, +INF , PT ;  /* 0x7ff000000c00742a */ /* 0x000fdc0003f2d200 */
[----:B------:R-:W-:Y:S02]  /*05c0*/  @!P1 IMAD.MOV.U32 R24, RZ, RZ, 0x0 ;  /* 0x00000000ff189424 */ /* 0x000fe400078e00ff */
[----:B------:R-:W-:-:S07]  /*05d0*/  @!P1 IMAD.MOV.U32 R25, RZ, RZ, 0x7ff00000 ;  /* 0x7ff00000ff199424 */ /* 0x000fce00078e00ff */
.L_x_10:
[----:B------:R-:W-:Y:S05]  /*05e0*/  BSYNC.RECONVERGENT B1 ;  /* 0x0000000000017941 */ /* 0x000fea0003800200 */
.L_x_9:
[----:B------:R-:W-:Y:S01]  /*05f0*/  DADD R18, -RZ, |R34| ;  /* 0x00000000ff127229 */ /* 0x000fe20000000522 */
[----:B------:R-:W-:Y:S01]  /*0600*/  FSEL R12, R24, RZ, P0 ;  /* 0x000000ff180c7208 */ /* 0x000fe20000000000 */
[----:B------:R-:W-:Y:S01]  /*0610*/  BSSY.RECONVERGENT B1, `(.L_x_11) ;  /* 0x0000007000017945 */ /* 0x000fe20003800200 */
[----:B------:R-:W-:Y:S01]  /*0620*/  FSEL R13, R25, 1.875, P0 ;  /* 0x3ff00000190d7808 */ /* 0x000fe20000000000 */
[----:B------:R-:W-:Y:S01]  /*0630*/  IMAD.MOV.U32 R39, RZ, RZ, 0x40000000 ;  /* 0x40000000ff277424 */ /* 0x000fe200078e00ff */
[----:B------:R-:W-:-:S04]  /*0640*/  MOV R4, 0x680 ;  /* 0x0000068000047802 */ /* 0x000fc80000000f00 */
[----:B------:R-:W-:Y:S01]  /*0650*/  DADD R10, R10, R12 ;  /* 0x000000000a0a7229 */ /* 0x000fe2000000000c */
[----:B------:R-:W-:-:S10]  /*0660*/  IMAD.MOV.U32 R37, RZ, RZ, R19 ;  /* 0x000000ffff257224 */ /* 0x000fd400078e0013 */
[----:B------:R-:W-:Y:S05]  /*0670*/  CALL.REL.NOINC `($_Z14get_acc_kernelPfS_S_fi$__internal_accurate_pow) ;  /* 0x0000001000607944 */ /* 0x000fea0003c00000 */
[----:B------:R-:W-:Y:S05]  /*0680*/  BSYNC.RECONVERGENT B1 ;  /* 0x0000000000017941 */ /* 0x000fea0003800200 */
.L_x_11:
[----:B------:R-:W-:Y:S01]  /*0690*/  DADD R12, R34, 2 ;  /* 0x40000000220c7429 */ /* 0x000fe20000000000 */
[C---:B------:R-:W-:Y:S01]  /*06a0*/  FSETP.NEU.AND P1, PT, R36.reuse, RZ, PT ;  /* 0x000000ff2400720b */ /* 0x040fe20003f2d000 */
[----:B------:R-:W-:Y:S01]  /*06b0*/  BSSY.RECONVERGENT B1, `(.L_x_12) ;  /* 0x000000d000017945 */ /* 0x000fe20003800200 */
[----:B------:R-:W-:Y:S02]  /*06c0*/  FSETP.NEU.AND P0, PT, R36, 1, PT ;  /* 0x3f8000002400780b */ /* 0x000fe40003f0d000 */
[----:B------:R-:W-:Y:S02]  /*06d0*/  FSEL R24, R24, RZ, P1 ;  /* 0x000000ff18187208 */ /* 0x000fe40000800000 */
[----:B------:R-:W-:-:S03]  /*06e0*/  FSEL R25, R25, RZ, P1 ;  /* 0x000000ff19197208 */ /* 0x000fc60000800000 */
[----:B------:R-:W-:-:S04]  /*06f0*/  LOP3.LUT R12, R13, 0x7ff00000, RZ, 0xc0, !PT ;  /* 0x7ff000000d0c7812 */ /* 0x000fc800078ec0ff */
[----:B------:R-:W-:-:S13]  /*0700*/  ISETP.NE.AND P2, PT, R12, 0x7ff00000, PT ;  /* 0x7ff000000c00780c */ /* 0x000fda0003f45270 */
[----:B------:R-:W-:Y:S05]  /*0710*/  @P2 BRA `(.L_x_13) ;  /* 0x0000000000182947 */ /* 0x000fea0003800000 */
[----:B------:R-:W-:-:S13]  /*0720*/  FSETP.NAN.AND P1, PT, R36, R36, PT ;  /* 0x000000242400720b */ /* 0x000fda0003f28000 */
[----:B------:R-:W-:Y:S01]  /*0730*/  @P1 DADD R24, R34, 2 ;  /* 0x4000000022181429 */ /* 0x000fe20000000000 */
[----:B------:R-:W-:Y:S10]  /*0740*/  @P1 BRA `(.L_x_13) ;  /* 0x00000000000c1947 */ /* 0x000ff40003800000 */
[----:B------:R-:W-:-:S14]  /*0750*/  DSETP.NEU.AND P1, PT, |R34|, +INF , PT ;  /* 0x7ff000002200742a */ /* 0x000fdc0003f2d200 */
[----:B------:R-:W-:Y:S01]  /*0760*/  @!P1 IMAD.MOV.U32 R24, RZ, RZ, 0x0 ;  /* 0x00000000ff189424 */ /* 0x000fe200078e00ff */
[----:B------:R-:W-:-:S07]  /*0770*/  @!P1 MOV R25, 0x7ff00000 ;  /* 0x7ff0000000199802 */ /* 0x000fce0000000f00 */
.L_x_13:
[----:B------:R-:W-:Y:S05]  /*0780*/  BSYNC.RECONVERGENT B1 ;  /* 0x0000000000017941 */ /* 0x000fea0003800200 */
.L_x_12:
[----:B------:R-:W-:Y:S01]  /*0790*/  FSEL R12, R24, RZ, P0 ;  /* 0x000000ff180c7208 */ /* 0x000fe20000000000 */
[----:B------:R-:W-:Y:S01]  /*07a0*/  BSSY.RECONVERGENT B1, `(.L_x_14) ;  /* 0x0000008000017945 */ /* 0x000fe20003800200 */
[----:B------:R-:W-:Y:S01]  /*07b0*/  FSEL R13, R25, 1.875, P0 ;  /* 0x3ff00000190d7808 */ /* 0x000fe20000000000 */
[----:B------:R-:W-:Y:S01]  /*07c0*/  IMAD.MOV.U32 R18, RZ, RZ, -0x66666666 ;  /* 0x9999999aff127424 */ /* 0x000fe200078e00ff */
[----:B------:R-:W-:Y:S01]  /*07d0*/  MOV R4, 0x820 ;  /* 0x0000082000047802 */ /* 0x000fe20000000f00 */
[----:B------:R-:W-:Y:S02]  /*07e0*/  IMAD.MOV.U32 R37, RZ, RZ, 0x3fb99999 ;  /* 0x3fb99999ff257424 */ /* 0x000fe400078e00ff */
[----:B------:R-:W-:Y:S01]  /*07f0*/  IMAD.MOV.U32 R39, RZ, RZ, 0x40000000 ;  /* 0x40000000ff277424 */ /* 0x000fe200078e00ff */
[----:B------:R-:W-:-:S11]  /*0800*/  DADD R10, R10, R12 ;  /* 0x000000000a0a7229 */ /* 0x000fd6000000000c */
[----:B------:R-:W-:Y:S05]  /*0810*/  CALL.REL.NOINC `($_Z14get_acc_kernelPfS_S_fi$__internal_accurate_pow) ;  /* 0x0000000c00f87944 */ /* 0x000fea0003c00000 */
[----:B------:R-:W-:Y:S05]  /*0820*/  BSYNC.RECONVERGENT B1 ;  /* 0x0000000000017941 */ /* 0x000fea0003800200 */
.L_x_14:
[----:B------:R-:W-:Y:S01]  /*0830*/  DADD R10, R10, R24 ;  /* 0x000000000a0a7229 */ /* 0x000fe20000000018 */
[----:B------:R-:W-:Y:S07]  /*0840*/  BSSY.RECONVERGENT B1, `(.L_x_15) ;  /* 0x000000d000017945 */ /* 0x000fee0003800200 */
[----:B------:R-:W-:-:S14]  /*0850*/  DSETP.NEU.AND P0, PT, R10, RZ, PT ;  /* 0x000000ff0a00722a */ /* 0x000fdc0003f0d000 */
[----:B------:R-:W-:Y:S02]  /*0860*/  @!P0 IMAD.MOV.U32 R24, RZ, RZ, 0x0 ;  /* 0x00000000ff188424 */ /* 0x000fe400078e00ff */
[----:B------:R-:W-:Y:S01]  /*0870*/  @!P0 IMAD.MOV.U32 R25, RZ, RZ, 0x7ff00000 ;  /* 0x7ff00000ff198424 */ /* 0x000fe200078e00ff */
[----:B------:R-:W-:Y:S06]  /*0880*/  @!P0 BRA `(.L_x_16) ;  /* 0x0000000000208947 */ /* 0x000fec0003800000 */
[----:B------:R-:W-:Y:S01]  /*0890*/  DADD R18, -RZ, |R10| ;  /* 0x00000000ff127229 */ /* 0x000fe2000000050a */
[----:B------:R-:W-:Y:S01]  /*08a0*/  ISETP.GE.AND P0, PT, R11, RZ, PT ;  /* 0x000000ff0b00720c */ /* 0x000fe20003f06270 */
[----:B------:R-:W-:Y:S01]  /*08b0*/  IMAD.MOV.U32 R39, RZ, RZ, -0x40080000 ;  /* 0xbff80000ff277424 */ /* 0x000fe200078e00ff */
[----:B------:R-:W-:-:S07]  /*08c0*/  MOV R4, 0x8f0 ;  /* 0x000008f000047802 */ /* 0x000fce0000000f00 */
[----:B------:R-:W-:-:S07]  /*08d0*/  MOV R37, R19 ;  /* 0x0000001300257202 */ /* 0x000fce0000000f00 */
[----:B------:R-:W-:Y:S05]  /*08e0*/  CALL.REL.NOINC `($_Z14get_acc_kernelPfS_S_fi$__internal_accurate_pow) ;  /* 0x0000000c00c47944 */ /* 0x000fea0003c00000 */
[----:B------:R-:W-:Y:S02]  /*08f0*/  FSEL R24, R24, RZ, P0 ;  /* 0x000000ff18187208 */ /* 0x000fe40000000000 */
[----:B------:R-:W-:-:S07]  /*0900*/  FSEL R25, R25, -QNAN , P0 ;  /* 0xfff8000019197808 */ /* 0x000fce0000000000 */
.L_x_16:
[----:B------:R-:W-:Y:S05]  /*0910*/  BSYNC.RECONVERGENT B1 ;  /* 0x0000000000017941 */ /* 0x000fea0003800200 */
.L_x_15:
[----:B------:R-:W-:Y:S02]  /*0920*/  IMAD.U32 R12, RZ, RZ, UR6 ;  /* 0x00000006ff0c7e24 */ /* 0x000fe4000f8e00ff */
[----:B------:R-:W-:-:S05]  /*0930*/  IMAD.U32 R13, RZ, RZ, UR7 ;  /* 0x00000007ff0d7e24 */ /* 0x000fca000f8e00ff */
[----:B------:R0:W5:Y:S01]  /*0940*/  LDG.E R12, desc[UR36][R12.64] ;  /* 0x000000240c0c7981 */ /* 0x000162000c1e1900 */
[C---:B------:R-:W-:Y:S01]  /*0950*/  DADD R18, R10.reuse, -1.5 ;  /* 0xbff800000a127429 */ /* 0x040fe20000000000 */
[----:B------:R-:W-:Y:S01]  /*0960*/  BSSY.RECONVERGENT B1, `(.L_x_17) ;  /* 0x000000a000017945 */ /* 0x000fe20003800200 */
[----:B------:R-:W-:-:S08]  /*0970*/  DSETP.NEU.AND P1, PT, R10, 1, PT ;  /* 0x3ff000000a00742a */ /* 0x000fd00003f2d000 */
[----:B------:R-:W-:-:S04]  /*0980*/  LOP3.LUT R18, R19, 0x7ff00000, RZ, 0xc0, !PT ;  /* 0x7ff0000013127812 */ /* 0x000fc800078ec0ff */
[----:B------:R-:W-:-:S13]  /*0990*/  ISETP.NE.AND P0, PT, R18, 0x7ff00000, PT ;  /* 0x7ff000001200780c */ /* 0x000fda0003f05270 */
[----:B0-----:R-:W-:Y:S05]  /*09a0*/  @P0 BRA `(.L_x_18) ;  /* 0x0000000000140947 */ /* 0x001fea0003800000 */
[----:B------:R-:W-:-:S14]  /*09b0*/  DSETP.NAN.AND P0, PT, R10, R10, PT ;  /* 0x0000000a0a00722a */ /* 0x000fdc0003f08000 */
[----:B------:R-:W-:Y:S01]  /*09c0*/  @P0 DADD R24, R10, -1.5 ;  /* 0xbff800000a180429 */ /* 0x000fe20000000000 */
[----:B------:R-:W-:Y:S10]  /*09d0*/  @P0 BRA `(.L_x_18) ;  /* 0x0000000000080947 */ /* 0x000ff40003800000 */
[----:B------:R-:W-:-:S14]  /*09e0*/  DSETP.NEU.AND P0, PT, |R10|, +INF , PT ;  /* 0x7ff000000a00742a */ /* 0x000fdc0003f0d200 */
[----:B------:R-:W-:-:S07]  /*09f0*/  @!P0 CS2R R24, SRZ ;  /* 0x0000000000188805 */ /* 0x000fce000001ff00 */
.L_x_18:
[----:B------:R-:W-:Y:S05]  /*0a00*/  BSYNC.RECONVERGENT B1 ;  /* 0x0000000000017941 */ /* 0x000fea0003800200 */
.L_x_17:
[----:B------:R-:W-:Y:S01]  /*0a10*/  FSEL R11, R25, 1.875, P1 ;  /* 0x3ff00000190b7808 */ /* 0x000fe20000800000 */
[----:B-----5:R-:W-:Y:S01]  /*0a20*/  FMUL R4, R9, R12 ;  /* 0x0000000c09047220 */ /* 0x020fe20000400000 */
[----:B------:R-:W-:Y:S01]  /*0a30*/  FSEL R10, R24, RZ, P1 ;  /* 0x000000ff180a7208 */ /* 0x000fe20000800000 */
[----:B------:R-:W-:Y:S03]  /*0a40*/  BSSY.RECONVERGENT B1, `(.L_x_19) ;  /* 0x000000e000017945 */ /* 0x000fe60003800200 */
[----:B------:R-:W0:Y:S08]  /*0a50*/  F2F.F32.F64 R11, R10 ;  /* 0x0000000a000b7310 */ /* 0x000e300000301000 */
[----:B0-----:R-:W0:Y:S08]  /*0a60*/  MUFU.RCP R18, R11 ;  /* 0x0000000b00127308 */ /* 0x001e300000001000 */
[----:B------:R-:W1:Y:S01]  /*0a70*/  FCHK P0, R4, R11 ;  /* 0x0000000b04007302 */ /* 0x000e620000000000 */
[----:B0-----:R-:W-:-:S04]  /*0a80*/  FFMA R13, -R11, R18, 1 ;  /* 0x3f8000000b0d7423 */ /* 0x001fc80000000112 */
[----:B------:R-:W-:-:S04]  /*0a90*/  FFMA R13, R18, R13, R18 ;  /* 0x0000000d120d7223 */ /* 0x000fc80000000012 */
[----:B------:R-:W-:-:S04]  /*0aa0*/  FFMA R18, R4, R13, RZ ;  /* 0x0000000d04127223 */ /* 0x000fc800000000ff */
[----:B------:R-:W-:-:S04]  /*0ab0*/  FFMA R9, -R11, R18, R4 ;  /* 0x000000120b097223 */ /* 0x000fc80000000104 */
[----:B------:R-:W-:Y:S01]  /*0ac0*/  FFMA R18, R13, R9, R18 ;  /* 0x000000090d127223 */ /* 0x000fe20000000012 */
[----:B-1----:R-:W-:Y:S06]  /*0ad0*/  @!P0 BRA `(.L_x_20) ;  /* 0x0000000000108947 */ /* 0x002fec0003800000 */
[----:B------:R-:W-:Y:S01]  /*0ae0*/  IMAD.MOV.U32 R9, RZ, RZ, R11 ;  /* 0x000000ffff097224 */ /* 0x000fe200078e000b */
[----:B------:R-:W-:-:S07]  /*0af0*/  MOV R10, 0xb10 ;  /* 0x00000b10000a7802 */ /* 0x000fce0000000f00 */
[----:B------:R-:W-:Y:S05]  /*0b00*/  CALL.REL.NOINC `($__internal_0_$__cuda_sm3x_div_rn_noftz_f32_slowpath) ;  /* 0x00000004009c7944 */ /* 0x000fea0003c00000 */
[----:B------:R-:W-:-:S07]  /*0b10*/  IMAD.MOV.U32 R18, RZ, RZ, R9 ;  /* 0x000000ffff127224 */ /* 0x000fce00078e0009 */
.L_x_20:
[----:B------:R-:W-:Y:S05]  /*0b20*/  BSYNC.RECONVERGENT B1 ;  /* 0x0000000000017941 */ /* 0x000fea0003800200 */
.L_x_19:
[----:B------:R-:W0:Y:S01]  /*0b30*/  MUFU.RCP R4, R11 ;  /* 0x0000000b00047308 */ /* 0x000e220000001000 */
[----:B------:R-:W-:Y:S01]  /*0b40*/  FMUL R20, R17, R12 ;  /* 0x0000000c11147220 */ /* 0x000fe20000400000 */
[----:B------:R-:W-:Y:S01]  /*0b50*/  BSSY.RECONVERGENT B1, `(.L_x_21) ;  /* 0x000000e000017945 */ /* 0x000fe20003800200 */
[----:B------:R-:W-:-:S05]  /*0b60*/  FADD R3, R3, R18 ;  /* 0x0000001203037221 */ /* 0x000fca0000000000 */
[----:B------:R-:W1:Y:S01]  /*0b70*/  FCHK P0, R20, R11 ;  /* 0x0000000b14007302 */ /* 0x000e620000000000 */
[----:B0-----:R-:W-:-:S04]  /*0b80*/  FFMA R9, -R11, R4, 1 ;  /* 0x3f8000000b097423 */ /* 0x001fc80000000104 */
[----:B------:R-:W-:-:S04]  /*0b90*/  FFMA R4, R4, R9, R4 ;  /* 0x0000000904047223 */ /* 0x000fc80000000004 */
[----:B------:R-:W-:-:S04]  /*0ba0*/  FFMA R9, R4, R20, RZ ;  /* 0x0000001404097223 */ /* 0x000fc800000000ff */
[----:B------:R-:W-:-:S04]  /*0bb0*/  FFMA R10, -R11, R9, R20 ;  /* 0x000000090b0a7223 */ /* 0x000fc80000000114 */
[----:B------:R-:W-:Y:S01]  /*0bc0*/  FFMA R10, R4, R10, R9 ;  /* 0x0000000a040a7223 */ /* 0x000fe20000000009 */
[----:B-1----:R-:W-:Y:S06]  /*0bd0*/  @!P0 BRA `(.L_x_22) ;  /* 0x0000000000148947 */ /* 0x002fec0003800000 */
[----:B------:R-:W-:Y:S01]  /*0be0*/  MOV R4, R20 ;  /* 0x0000001400047202 */ /* 0x000fe20000000f00 */
[----:B------:R-:W-:Y:S01]  /*0bf0*/  IMAD.MOV.U32 R9, RZ, RZ, R11 ;  /* 0x000000ffff097224 */ /* 0x000fe200078e000b */
[----:B------:R-:W-:-:S07]  /*0c00*/  MOV R10, 0xc20 ;  /* 0x00000c20000a7802 */ /* 0x000fce0000000f00 */
[----:B------:R-:W-:Y:S05]  /*0c10*/  CALL.REL.NOINC `($__internal_0_$__cuda_sm3x_div_rn_noftz_f32_slowpath) ;  /* 0x0000000400587944 */ /* 0x000fea0003c00000 */
[----:B------:R-:W-:-:S07]  /*0c20*/  IMAD.MOV.U32 R10, RZ, RZ, R9 ;  /* 0x000000ffff0a7224 */ /* 0x000fce00078e0009 */
.L_x_22:
[----:B------:R-:W-:Y:S05]  /*0c30*/  BSYNC.RECONVERGENT B1 ;  /* 0x0000000000017941 */ /* 0x000fea0003800200 */
.L_x_21:
        /* <DEDUP_REMOVED lines=12> */
[----:B------:R-:W-:Y:S01]  /*0d00*/  MOV R10, 0xd30 ;  /* 0x00000d30000a7802 */ /* 0x000fe20000000f00 */
[----:B------:R-:W-:-:S07]  /*0d10*/  IMAD.MOV.U32 R9, RZ, RZ, R11 ;  /* 0x000000ffff097224 */ /* 0x000fce00078e000b */
[----:B------:R-:W-:Y:S05]  /*0d20*/  CALL.REL.NOINC `($__internal_0_$__cuda_sm3x_div_rn_noftz_f32_slowpath) ;  /* 0x0000000400147944 */ /* 0x000fea0003c00000 */
.L_x_24:
[----:B------:R-:W-:Y:S05]  /*0d30*/  BSYNC.RECONVERGENT B1 ;  /* 0x0000000000017941 */ /* 0x000fea0003800200 */
.L_x_23:
[----:B------:R-:W-:-:S07]  /*0d40*/  FADD R6, R6, R9 ;  /* 0x0000000906067221 */ /* 0x000fce0000000000 */
.L_x_4:
[----:B-1----:R-:W-:Y:S05]  /*0d50*/  BSYNC.RECONVERGENT B0 ;  /* 0x0000000000007941 */ /* 0x002fea0003800200 */
.L_x_3:
[----:B------:R-:W-:Y:S01]  /*0d60*/  UIADD3 UR6, UP0, UPT, UR6, 0x4, URZ ;  /* 0x0000000406067890 */ /* 0x000fe2000ff1e0ff */
[----:B------:R-:W-:Y:S01]  /*0d70*/  VIADD R7, R7, 0x1 ;  /* 0x0000000107077836 */ /* 0x000fe20000000000 */
[----:B------:R-:W-:Y:S02]  /*0d80*/  IADD3 R8, PT, PT, R8, 0x3, RZ ;  /* 0x0000000308087810 */ /* 0x000fe40007ffe0ff */
[----:B------:R-:W-:Y:S01]  /*0d90*/  UIADD3.X UR7, UPT, UPT, URZ, UR7, URZ, UP0, !UPT ;  /* 0x00000007ff077290 */ /* 0x000fe200087fe4ff */
[----:B------:R-:W-:Y:S11]  /*0da0*/  BRA.U UP1, `(.L_x_25) ;  /* 0xfffffff101f87547 */ /* 0x000ff6000b83ffff */
.L_x_2:
[----:B------:R-:W1:Y:S01]  /*0db0*/  LDC.64 R18, c[0x0][0x390] ;  /* 0x0000e400ff127b82 */ /* 0x000e620000000a00 */
[----:B------:R-:W2:Y:S01]  /*0dc0*/  LDCU UR4, c[0x0][0x398] ;  /* 0x00007300ff0477ac */ /* 0x000ea20008000800 */
[----:B------:R-:W-:Y:S01]  /*0dd0*/  IMAD R7, R0, 0x3, RZ ;  /* 0x0000000300077824 */ /* 0x000fe200078e02ff */
[----:B------:R-:W-:Y:S01]  /*0de0*/  MOV R17, 0x58 ;  /* 0x0000005800117802 */ /* 0x000fe20000000f00 */
[----:B------:R3:W-:Y:S04]  /*0df0*/  STL [R1], R0 ;  /* 0x0000000001007387 */ /* 0x0007e80000100800 */
[----:B------:R3:W4:Y:S01]  /*0e00*/  LDC.64 R12, c[0x4][R17] ;  /* 0x01000000110c7b82 */ /* 0x0007220000000a00 */
[----:B--2---:R-:W-:Y:S01]  /*0e10*/  FMUL R3, R3, UR4 ;  /* 0x0000000403037c20 */ /* 0x004fe20008400000 */
[----:B------:R-:W-:Y:S01]  /*0e20*/  FMUL R9, R5, UR4 ;  /* 0x0000000405097c20 */ /* 0x000fe20008400000 */
[----:B------:R-:W-:Y:S01]  /*0e30*/  FMUL R11, R6, UR4 ;  /* 0x00000004060b7c20 */ /* 0x000fe20008400000 */
[----:B------:R-:W2:Y:S01]  /*0e40*/  LDCU.64 UR4, c[0x4][0x40] ;  /* 0x01000800ff0477ac */ /* 0x000ea20008000a00 */
[----:B------:R-:W-:-:S02]  /*0e50*/  IMAD.MOV.U32 R6, RZ, RZ, R2 ;  /* 0x000000ffff067224 */ /* 0x000fc400078e0002 */
[----:B-1----:R-:W-:-:S04]  /*0e60*/  IMAD.WIDE R18, R7, 0x4, R18 ;  /* 0x0000000407127825 */ /* 0x002fc800078e0212 */
[----:B------:R-:W-:Y:S01]  /*0e70*/  IMAD.MOV.U32 R7, RZ, RZ, R16 ;  /* 0x000000ffff077224 */ /* 0x000fe200078e0010 */
[----:B------:R3:W-:Y:S04]  /*0e80*/  STG.E desc[UR36][R18.64], R3 ;  /* 0x0000000312007986 */ /* 0x0007e8000c101924 */
[----:B------:R3:W-:Y:S04]  /*0e90*/  STG.E desc[UR36][R18.64+0x4], R9 ;  /* 0x0000040912007986 */ /* 0x0007e8000c101924 */
[----:B------:R3:W-:Y:S01]  /*0ea0*/  STG.E desc[UR36][R18.64+0x8], R11 ;  /* 0x0000080b12007986 */ /* 0x0007e2000c101924 */
[----:B--2---:R-:W-:-:S02]  /*0eb0*/  IMAD.U32 R4, RZ, RZ, UR4 ;  /* 0x00000004ff047e24 */ /* 0x004fc4000f8e00ff */
[----:B----4-:R-:W-:-:S07]  /*0ec0*/  IMAD.U32 R5, RZ, RZ, UR5 ;  /* 0x00000005ff057e24 */ /* 0x010fce000f8e00ff */
[----:B------:R-:W-:-:S07]  /*0ed0*/  LEPC R20, `(.L_x_26) ;  /* 0x000000001014794e */ /* 0x000fce0000000000 */
[----:B0--3--:R-:W-:Y:S05]  /*0ee0*/  CALL.ABS.NOINC R12 ;  /* 0x000000000c007343 */ /* 0x009fea0003c00000 */
.L_x_26:
[----:B------:R-:W2:Y:S01]  /*0ef0*/  LDG.E R0, desc[UR36][R18.64] ;  /* 0x0000002412007981 */ /* 0x000ea2000c1e1900 */
[----:B------:R0:W1:Y:S01]  /*0f00*/  LDC.64 R10, c[0x4][R17] ;  /* 0x01000000110a7b82 */ /* 0x0000620000000a00 */
[----:B------:R-:W3:Y:S01]  /*0f10*/  LDCU.64 UR4, c[0x4][0x48] ;  /* 0x01000900ff0477ac */ /* 0x000ee20008000a00 */
[----:B------:R-:W-:Y:S02]  /*0f20*/  IMAD.MOV.U32 R6, RZ, RZ, R2 ;  /* 0x000000ffff067224 */ /* 0x000fe400078e0002 */
[----:B------:R-:W-:Y:S02]  /*0f30*/  IMAD.MOV.U32 R7, RZ, RZ, R16 ;  /* 0x000000ffff077224 */ /* 0x000fe400078e0010 */
[----:B---3--:R-:W-:Y:S01]  /*0f40*/  IMAD.U32 R4, RZ, RZ, UR4 ;  /* 0x00000004ff047e24 */ /* 0x008fe2000f8e00ff */
[----:B------:R-:W-:Y:S01]  /*0f50*/  MOV R5, UR5 ;  /* 0x0000000500057c02 */ /* 0x000fe20008000f00 */
[----:B--2---:R-:W2:Y:S02]  /*0f60*/  F2F.F64.F32 R8, R0 ;  /* 0x0000000000087310 */ /* 0x004ea40000201800 */
[----:B-12---:R0:W-:Y:S04]  /*0f70*/  STL.64 [R1], R8 ;  /* 0x0000000801007387 */ /* 0x0061e80000100a00 */
[----:B------:R-:W-:-:S07]  /*0f80*/  LEPC R20, `(.L_x_27) ;  /* 0x000000001014794e */ /* 0x000fce0000000000 */
[----:B0-----:R-:W-:Y:S05]  /*0f90*/  CALL.ABS.NOINC R10 ;  /* 0x000000000a007343 */ /* 0x001fea0003c00000 */
.L_x_27:
[----:B------:R-:W2:Y:S01]  /*0fa0*/  LDG.E R0, desc[UR36][R18.64+0x4] ;  /* 0x0000042412007981 */ /* 0x000ea2000c1e1900 */
[----:B------:R0:W1:Y:S01]  /*0fb0*/  LDC.64 R10, c[0x4][R17] ;  /* 0x01000000110a7b82 */ /* 0x0000620000000a00 */
[----:B------:R-:W3:Y:S01]  /*0fc0*/  LDCU.64 UR4, c[0x4][0x48] ;  /* 0x01000900ff0477ac */ /* 0x000ee20008000a00 */
[----:B------:R-:W-:Y:S01]  /*0fd0*/  IMAD.MOV.U32 R6, RZ, RZ, R2 ;  /* 0x000000ffff067224 */ /* 0x000fe200078e0002 */
[----:B------:R-:W-:Y:S01]  /*0fe0*/  MOV R7, R16 ;  /* 0x0000001000077202 */ /* 0x000fe20000000f00 */
[----:B---3--:R-:W-:Y:S02]  /*0ff0*/  IMAD.U32 R4, RZ, RZ, UR4 ;  /* 0x00000004ff047e24 */ /* 0x008fe4000f8e00ff */
[----:B------:R-:W-:Y:S01]  /*1000*/  IMAD.U32 R5, RZ, RZ, UR5 ;  /* 0x00000005ff057e24 */ /* 0x000fe2000f8e00ff */
[----:B--2---:R-:W2:Y:S02]  /*1010*/  F2F.F64.F32 R8, R0 ;  /* 0x0000000000087310 */ /* 0x004ea40000201800 */
[----:B-12---:R0:W-:Y:S04]  /*1020*/  STL.64 [R1], R8 ;  /* 0x0000000801007387 */ /* 0x0061e80000100a00 */
[----:B------:R-:W-:-:S07]  /*1030*/  LEPC R20, `(.L_x_28) ;  /* 0x000000001014794e */ /* 0x000fce0000000000 */
[----:B0-----:R-:W-:Y:S05]  /*1040*/  CALL.ABS.NOINC R10 ;  /* 0x000000000a007343 */ /* 0x001fea0003c00000 */
.L_x_28:
[----:B------:R-:W2:Y:S01]  /*1050*/  LDG.E R18, desc[UR36][R18.64+0x8] ;  /* 0x0000082412127981 */ /* 0x000ea2000c1e1900 */
[----:B------:R0:W1:Y:S01]  /*1060*/  LDC.64 R10, c[0x4][R17] ;  /* 0x01000000110a7b82 */ /* 0x0000620000000a00 */
[----:B------:R-:W3:Y:S01]  /*1070*/  LDCU.64 UR4, c[0x4][0x48] ;  /* 0x01000900ff0477ac */ /* 0x000ee20008000a00 */
[----:B------:R-:W-:Y:S02]  /*1080*/  IMAD.MOV.U32 R6, RZ, RZ, R2 ;  /* 0x000000ffff067224 */ /* 0x000fe400078e0002 */
[----:B------:R-:W-:Y:S02]  /*1090*/  IMAD.MOV.U32 R7, RZ, RZ, R16 ;  /* 0x000000ffff077224 */ /* 0x000fe400078e0010 */
[----:B---3--:R-:W-:Y:S02]  /*10a0*/  IMAD.U32 R4, RZ, RZ, UR4 ;  /* 0x00000004ff047e24 */ /* 0x008fe4000f8e00ff */
[----:B------:R-:W-:Y:S01]  /*10b0*/  IMAD.U32 R5, RZ, RZ, UR5 ;  /* 0x00000005ff057e24 */ /* 0x000fe2000f8e00ff */
[----:B--2---:R-:W2:Y:S02]  /*10c0*/  F2F.F64.F32 R8, R18 ;  /* 0x0000001200087310 */ /* 0x004ea40000201800 */
[----:B-12---:R0:W-:Y:S04]  /*10d0*/  STL.64 [R1], R8 ;  /* 0x0000000801007387 */ /* 0x0061e80000100a00 */
[----:B------:R-:W-:-:S07]  /*10e0*/  LEPC R20, `(.L_x_29) ;  /* 0x000000001014794e */ /* 0x000fce0000000000 */
[----:B0-----:R-:W-:Y:S05]  /*10f0*/  CALL.ABS.NOINC R10 ;  /* 0x000000000a007343 */ /* 0x001fea0003c00000 */
.L_x_29:
[----:B------:R0:W1:Y:S01]  /*1100*/  LDC.64 R2, c[0x4][R17] ;  /* 0x0100000011027b82 */ /* 0x0000620000000a00 */
[----:B------:R-:W2:Y:S01]  /*1110*/  LDCU.64 UR4, c[0x4][0x50] ;  /* 0x01000a00ff0477ac */ /* 0x000ea20008000a00 */
[----:B------:R-:W-:Y:S01]  /*1120*/  CS2R R6, SRZ ;  /* 0x0000000000067805 */ /* 0x000fe2000001ff00 */
[----:B--2---:R-:W-:Y:S01]  /*1130*/  IMAD.U32 R4, RZ, RZ, UR4 ;  /* 0x00000004ff047e24 */ /* 0x004fe2000f8e00ff */
[----:B0-----:R-:W-:-:S07]  /*1140*/  MOV R5, UR5 ;  /* 0x0000000500057c02 */ /* 0x001fce0008000f00 */
[----:B------:R-:W-:-:S07]  /*1150*/  LEPC R20, `(.L_x_30) ;  /* 0x000000001014794e */ /* 0x000fce0000000000 */
[----:B-1----:R-:W-:Y:S05]  /*1160*/  CALL.ABS.NOINC R2 ;  /* 0x0000000002007343 */ /* 0x002fea0003c00000 */
.L_x_30:
[----:B------:R-:W-:Y:S05]  /*1170*/  EXIT ;  /* 0x000000000000794d */ /* 0x000fea0003800000 */
        .weak           $__internal_0_$__cuda_sm3x_div_rn_noftz_f32_slowpath
        .type           $__internal_0_$__cuda_sm3x_div_rn_noftz_f32_slowpath,@function
        .size           $__internal_0_$__cuda_sm3x_div_rn_noftz_f32_slowpath,($_Z14get_acc_kernelPfS_S_fi$__internal_accurate_pow - $__internal_0_$__cuda_sm3x_div_rn_noftz_f32_slowpath)
$__internal_0_$__cuda_sm3x_div_rn_noftz_f32_slowpath:
[----:B------:R-:W-:Y:S01]  /*1180*/  SHF.R.U32.HI R18, RZ, 0x17, R9 ;  /* 0x00000017ff127819 */ /* 0x000fe20000011609 */
[----:B------:R-:W-:Y:S01]  /*1190*/  BSSY.RECONVERGENT B2, `(.L_x_31) ;  /* 0x0000062000027945 */ /* 0x000fe20003800200 */
[----:B------:R-:W-:Y:S02]  /*11a0*/  SHF.R.U32.HI R13, RZ, 0x17, R4 ;  /* 0x00000017ff0d7819 */ /* 0x000fe40000011604 */
[----:B------:R-:W-:Y:S02]  /*11b0*/  LOP3.LUT R22, R18, 0xff, RZ, 0xc0, !PT ;  /* 0x000000ff12167812 */ /* 0x000fe400078ec0ff */
[----:B------:R-:W-:-:S03]  /*11c0*/  LOP3.LUT R20, R13, 0xff, RZ, 0xc0, !PT ;  /* 0x000000ff0d147812 */ /* 0x000fc600078ec0ff */
[----:B------:R-:W-:Y:S02]  /*11d0*/  VIADD R19, R22, 0xffffffff ;  /* 0xffffffff16137836 */ /* 0x000fe40000000000 */
[----:B------:R-:W-:-:S03]  /*11e0*/  VIADD R18, R20, 0xffffffff ;  /* 0xffffffff14127836 */ /* 0x000fc60000000000 */
[----:B------:R-:W-:-:S04]  /*11f0*/  ISETP.GT.U32.AND P0, PT, R19, 0xfd, PT ;  /* 0x000000fd1300780c */ /* 0x000fc80003f04070 */
[----:B------:R-:W-:-:S13]  /*1200*/  ISETP.GT.U32.OR P0, PT, R18, 0xfd, P0 ;  /* 0x000000fd1200780c */ /* 0x000fda0000704470 */
[----:B------:R-:W-:Y:S01]  /*1210*/  @!P0 IMAD.MOV.U32 R13, RZ, RZ, RZ ;  /* 0x000000ffff0d8224 */ /* 0x000fe200078e00ff */
[----:B------:R-:W-:Y:S06]  /*1220*/  @!P0 BRA `(.L_x_32) ;  /* 0x00000000005c8947 */ /* 0x000fec0003800000 */
[----:B------:R-:W-:Y:S02]  /*1230*/  FSETP.GTU.FTZ.AND P0, PT, |R4|, +INF , PT ;  /* 0x7f8000000400780b */ /* 0x000fe40003f1c200 */
[----:B------:R-:W-:-:S04]  /*1240*/  FSETP.GTU.FTZ.AND P1, PT, |R9|, +INF , PT ;  /* 0x7f8000000900780b */ /* 0x000fc80003f3c200 */
[----:B------:R-:W-:-:S13]  /*1250*/  PLOP3.LUT P0, PT, P0, P1, PT, 0xf8, 0x8f ;  /* 0x00000000008f781c */ /* 0x000fda0000703f70 */
[----:B------:R-:W-:Y:S05]  /*1260*/  @P0 BRA `(.L_x_33) ;  /* 0x00000004004c0947 */ /* 0x000fea0003800000 */
[----:B------:R-:W-:-:S13]  /*1270*/  LOP3.LUT P0, RZ, R9, 0x7fffffff, R4, 0xc8, !PT ;  /* 0x7fffffff09ff7812 */ /* 0x000fda000780c804 */
[----:B------:R-:W-:Y:S05]  /*1280*/  @!P0 BRA `(.L_x_34) ;  /* 0x00000004003c8947 */ /* 0x000fea0003800000 */
[C---:B------:R-:W-:Y:S02]  /*1290*/  FSETP.NEU.FTZ.AND P1, PT, |R4|.reuse, +INF , PT ;  /* 0x7f8000000400780b */ /* 0x040fe40003f3d200 */
[----:B------:R-:W-:Y:S02]  /*12a0*/  FSETP.NEU.FTZ.AND P2, PT, |R9|, +INF , PT ;  /* 0x7f8000000900780b */ /* 0x000fe40003f5d200 */
[----:B------:R-:W-:-:S11]  /*12b0*/  FSETP.NEU.FTZ.AND P0, PT, |R4|, +INF , PT ;  /* 0x7f8000000400780b */ /* 0x000fd60003f1d200 */
[----:B------:R-:W-:Y:S05]  /*12c0*/  @!P2 BRA !P1, `(.L_x_34) ;  /* 0x00000004002ca947 */ /* 0x000fea0004800000 */
[----:B------:R-:W-:-:S04]  /*12d0*/  LOP3.LUT P1, RZ, R4, 0x7fffffff, RZ, 0xc0, !PT ;  /* 0x7fffffff04ff7812 */ /* 0x000fc8000782c0ff */
[----:B------:R-:W-:-:S13]  /*12e0*/  PLOP3.LUT P1, PT, P2, P1, PT, 0x2f, 0xf2 ;  /* 0x0000000000f2781c */ /* 0x000fda0001722577 */
[----:B------:R-:W-:Y:S05]  /*12f0*/  @P1 BRA `(.L_x_35) ;  /* 0x0000000400181947 */ /* 0x000fea0003800000 */
[----:B------:R-:W-:-:S04]  /*1300*/  LOP3.LUT P1, RZ, R9, 0x7fffffff, RZ, 0xc0, !PT ;  /* 0x7fffffff09ff7812 */ /* 0x000fc8000782c0ff */
[----:B------:R-:W-:-:S13]  /*1310*/  PLOP3.LUT P0, PT, P0, P1, PT, 0x2f, 0xf2 ;  /* 0x0000000000f2781c */ /* 0x000fda0000702577 */
[----:B------:R-:W-:Y:S05]  /*1320*/  @P0 BRA `(.L_x_36) ;  /* 0x0000000400000947 */ /* 0x000fea0003800000 */
[----:B------:R-:W-:Y:S02]  /*1330*/  ISETP.GE.AND P0, PT, R18, RZ, PT ;  /* 0x000000ff1200720c */ /* 0x000fe40003f06270 */
[----:B------:R-:W-:-:S11]  /*1340*/  ISETP.GE.AND P1, PT, R19, RZ, PT ;  /* 0x000000ff1300720c */ /* 0x000fd60003f26270 */
[----:B------:R-:W-:Y:S02]  /*1350*/  @P0 IMAD.MOV.U32 R13, RZ, RZ, RZ ;  /* 0x000000ffff0d0224 */ /* 0x000fe400078e00ff */
[----:B------:R-:W-:Y:S01]  /*1360*/  @!P0 FFMA R4, R4, 1.84467440737095516160e+19, RZ ;  /* 0x5f80000004048823 */ /* 0x000fe200000000ff */
[----:B------:R-:W-:Y:S02]  /*1370*/  @!P0 IMAD.MOV.U32 R13, RZ, RZ, -0x40 ;  /* 0xffffffc0ff0d8424 */ /* 0x000fe400078e00ff */
[----:B------:R-:W-:-:S03]  /*1380*/  @!P1 FFMA R9, R9, 1.84467440737095516160e+19, RZ ;  /* 0x5f80000009099823 */ /* 0x000fc600000000ff */
[----:B------:R-:W-:-:S07]  /*1390*/  @!P1 IADD3 R13, PT, PT, R13, 0x40, RZ ;  /* 0x000000400d0d9810 */ /* 0x000fce0007ffe0ff */
.L_x_32:
[----:B------:R-:W-:Y:S01]  /*13a0*/  LEA R18, R22, 0xc0800000, 0x17 ;  /* 0xc080000016127811 */ /* 0x000fe200078eb8ff */
[----:B------:R-:W-:Y:S04]  /*13b0*/  BSSY.RECONVERGENT B3, `(.L_x_37) ;  /* 0x0000036000037945 */ /* 0x000fe80003800200 */
[----:B------:R-:W-:Y:S02]  /*13c0*/  IMAD.IADD R18, R9, 0x1, -R18 ;  /* 0x0000000109127824 */ /* 0x000fe400078e0a12 */
[----:B------:R-:W-:Y:S02]  /*13d0*/  VIADD R9, R20, 0xffffff81 ;  /* 0xffffff8114097836 */ /* 0x000fe40000000000 */
[----:B------:R0:W1:Y:S01]  /*13e0*/  MUFU.RCP R19, R18 ;  /* 0x0000001200137308 */ /* 0x0000620000001000 */
[----:B------:R-:W-:Y:S01]  /*13f0*/  FADD.FTZ R21, -R18, -RZ ;  /* 0x800000ff12157221 */ /* 0x000fe20000010100 */
[C---:B------:R-:W-:Y:S01]  /*1400*/  IMAD R4, R9.reuse, -0x800000, R4 ;  /* 0xff80000009047824 */ /* 0x040fe200078e0204 */
[----:B0-----:R-:W-:-:S05]  /*1410*/  IADD3 R18, PT, PT, R9, 0x7f, -R22 ;  /* 0x0000007f09127810 */ /* 0x001fca0007ffe816 */
[----:B------:R-:W-:Y:S02]  /*1420*/  IMAD.IADD R18, R18, 0x1, R13 ;  /* 0x0000000112127824 */ /* 0x000fe400078e020d */
[----:B-1----:R-:W-:-:S04]  /*1430*/  FFMA R20, R19, R21, 1 ;  /* 0x3f80000013147423 */ /* 0x002fc80000000015 */
[----:B------:R-:W-:-:S04]  /*1440*/  FFMA R24, R19, R20, R19 ;  /* 0x0000001413187223 */ /* 0x000fc80000000013 */
[----:B------:R-:W-:-:S04]  /*1450*/  FFMA R19, R4, R24, RZ ;  /* 0x0000001804137223 */ /* 0x000fc800000000ff */
[----:B------:R-:W-:-:S04]  /*1460*/  FFMA R20, R21, R19, R4 ;  /* 0x0000001315147223 */ /* 0x000fc80000000004 */
[----:B------:R-:W-:-:S04]  /*1470*/  FFMA R23, R24, R20, R19 ;  /* 0x0000001418177223 */ /* 0x000fc80000000013 */
[----:B------:R-:W-:-:S04]  /*1480*/  FFMA R20, R21, R23, R4 ;  /* 0x0000001715147223 */ /* 0x000fc80000000004 */
[----:B------:R-:W-:-:S05]  /*1490*/  FFMA R19, R24, R20, R23 ;  /* 0x0000001418137223 */ /* 0x000fca0000000017 */
[----:B------:R-:W-:-:S04]  /*14a0*/  SHF.R.U32.HI R4, RZ, 0x17, R19 ;  /* 0x00000017ff047819 */ /* 0x000fc80000011613 */
[----:B------:R-:W-:-:S05]  /*14b0*/  LOP3.LUT R4, R4, 0xff, RZ, 0xc0, !PT ;  /* 0x000000ff04047812 */ /* 0x000fca00078ec0ff */
[----:B------:R-:W-:-:S04]  /*14c0*/  IMAD.IADD R21, R4, 0x1, R18 ;  /* 0x0000000104157824 */ /* 0x000fc800078e0212 */
[----:B------:R-:W-:-:S05]  /*14d0*/  VIADD R4, R21, 0xffffffff ;  /* 0xffffffff15047836 */ /* 0x000fca0000000000 */
[----:B------:R-:W-:-:S13]  /*14e0*/  ISETP.GE.U32.AND P0, PT, R4, 0xfe, PT ;  /* 0x000000fe0400780c */ /* 0x000fda0003f06070 */
[----:B------:R-:W-:Y:S05]  /*14f0*/  @!P0 BRA `(.L_x_38) ;  /* 0x0000000000808947 */ /* 0x000fea0003800000 */
[----:B------:R-:W-:-:S13]  /*1500*/  ISETP.GT.AND P0, PT, R21, 0xfe, PT ;  /* 0x000000fe1500780c */ /* 0x000fda0003f04270 */
[----:B------:R-:W-:Y:S05]  /*1510*/  @P0 BRA `(.L_x_39) ;  /* 0x00000000006c0947 */ /* 0x000fea0003800000 */
[----:B------:R-:W-:-:S13]  /*1520*/  ISETP.GE.AND P0, PT, R21, 0x1, PT ;  /* 0x000000011500780c */ /* 0x000fda0003f06270 */
[----:B------:R-:W-:Y:S05]  /*1530*/  @P0 BRA `(.L_x_40) ;  /* 0x0000000000740947 */ /* 0x000fea0003800000 */
[----:B------:R-:W-:Y:S02]  /*1540*/  ISETP.GE.AND P0, PT, R21, -0x18, PT ;  /* 0xffffffe81500780c */ /* 0x000fe40003f06270 */
[----:B------:R-:W-:-:S11]  /*1550*/  LOP3.LUT R19, R19, 0x80000000, RZ, 0xc0, !PT ;  /* 0x8000000013137812 */ /* 0x000fd600078ec0ff */
[----:B------:R-:W-:Y:S05]  /*1560*/  @!P0 BRA `(.L_x_40) ;  /* 0x0000000000688947 */ /* 0x000fea0003800000 */
[CCC-:B------:R-:W-:Y:S01]  /*1570*/  FFMA.RZ R4, R24.reuse, R20.reuse, R23.reuse ;  /* 0x0000001418047223 */ /* 0x1c0fe2000000c017 */
[C---:B------:R-:W-:Y:S01]  /*1580*/  IADD3 R18, PT, PT, R21.reuse, 0x20, RZ ;  /* 0x0000002015127810 */ /* 0x040fe20007ffe0ff */
[-CC-:B------:R-:W-:Y:S01]  /*1590*/  FFMA.RM R9, R24, R20.reuse, R23.reuse ;  /* 0x0000001418097223 */ /* 0x180fe20000004017 */
[C---:B------:R-:W-:Y:S02]  /*15a0*/  ISETP.NE.AND P2, PT, R21.reuse, RZ, PT ;  /* 0x000000ff1500720c */ /* 0x040fe40003f45270 */
[----:B------:R-:W-:Y:S01]  /*15b0*/  LOP3.LUT R13, R4, 0x7fffff, RZ, 0xc0, !PT ;  /* 0x007fffff040d7812 */ /* 0x000fe200078ec0ff */
[----:B------:R-:W-:Y:S01]  /*15c0*/  FFMA.RP R4, R24, R20, R23 ;  /* 0x0000001418047223 */ /* 0x000fe20000008017 */
[----:B------:R-:W-:Y:S01]  /*15d0*/  IMAD.MOV R20, RZ, RZ, -R21 ;  /* 0x000000ffff147224 */ /* 0x000fe200078e0a15 */
[----:B------:R-:W-:Y:S02]  /*15e0*/  ISETP.NE.AND P1, PT, R21, RZ, PT ;  /* 0x000000ff1500720c */ /* 0x000fe40003f25270 */
[----:B------:R-:W-:-:S02]  /*15f0*/  LOP3.LUT R13, R13, 0x800000, RZ, 0xfc, !PT ;  /* 0x008000000d0d7812 */ /* 0x000fc400078efcff */
[----:B------:R-:W-:Y:S02]  /*1600*/  FSETP.NEU.FTZ.AND P0, PT, R4, R9, PT ;  /* 0x000000090400720b */ /* 0x000fe40003f1d000 */
[----:B------:R-:W-:Y:S02]  /*1610*/  SHF.L.U32 R18, R13, R18, RZ ;  /* 0x000000120d127219 */ /* 0x000fe400000006ff */
[----:B------:R-:W-:Y:S02]  /*1620*/  SEL R4, R20, RZ, P2 ;  /* 0x000000ff14047207 */ /* 0x000fe40001000000 */
[----:B------:R-:W-:Y:S02]  /*1630*/  ISETP.NE.AND P1, PT, R18, RZ, P1 ;  /* 0x000000ff1200720c */ /* 0x000fe40000f25270 */
[----:B------:R-:W-:Y:S02]  /*1640*/  SHF.R.U32.HI R4, RZ, R4, R13 ;  /* 0x00000004ff047219 */ /* 0x000fe4000001160d */
[----:B------:R-:W-:-:S02]  /*1650*/  PLOP3.LUT P0, PT, P0, P1, PT, 0xf8, 0x8f ;  /* 0x00000000008f781c */ /* 0x000fc40000703f70 */
[----:B------:R-:W-:Y:S02]  /*1660*/  SHF.R.U32.HI R18, RZ, 0x1, R4 ;  /* 0x00000001ff127819 */ /* 0x000fe40000011604 */
[----:B------:R-:W-:-:S04]  /*1670*/  SEL R9, RZ, 0x1, !P0 ;  /* 0x00000001ff097807 */ /* 0x000fc80004000000 */
[----:B------:R-:W-:-:S04]  /*1680*/  LOP3.LUT R9, R9, 0x1, R18, 0xf8, !PT ;  /* 0x0000000109097812 */ /* 0x000fc800078ef812 */
[----:B------:R-:W-:-:S05]  /*1690*/  LOP3.LUT R9, R9, R4, RZ, 0xc0, !PT ;  /* 0x0000000409097212 */ /* 0x000fca00078ec0ff */
[----:B------:R-:W-:-:S05]  /*16a0*/  IMAD.IADD R18, R18, 0x1, R9 ;  /* 0x0000000112127824 */ /* 0x000fca00078e0209 */
[----:B------:R-:W-:Y:S01]  /*16b0*/  LOP3.LUT R19, R18, R19, RZ, 0xfc, !PT ;  /* 0x0000001312137212 */ /* 0x000fe200078efcff */
[----:B------:R-:W-:Y:S06]  /*16c0*/  BRA `(.L_x_40) ;  /* 0x0000000000107947 */ /* 0x000fec0003800000 */
.L_x_39:
[----:B------:R-:W-:-:S04]  /*16d0*/  LOP3.LUT R19, R19, 0x80000000, RZ, 0xc0, !PT ;  /* 0x8000000013137812 */ /* 0x000fc800078ec0ff */
[----:B------:R-:W-:Y:S01]  /*16e0*/  LOP3.LUT R19, R19, 0x7f800000, RZ, 0xfc, !PT ;  /* 0x7f80000013137812 */ /* 0x000fe200078efcff */
[----:B------:R-:W-:Y:S06]  /*16f0*/  BRA `(.L_x_40) ;  /* 0x0000000000047947 */ /* 0x000fec0003800000 */
.L_x_38:
[----:B------:R-:W-:-:S07]  /*1700*/  IMAD R19, R18, 0x800000, R19 ;  /* 0x0080000012137824 */ /* 0x000fce00078e0213 */
.L_x_40:
[----:B------:R-:W-:Y:S05]  /*1710*/  BSYNC.RECONVERGENT B3 ;  /* 0x0000000000037941 */ /* 0x000fea0003800200 */
.L_x_37:
[----:B------:R-:W-:Y:S05]  /*1720*/  BRA `(.L_x_41) ;  /* 0x0000000000207947 */ /* 0x000fea0003800000 */
.L_x_36:
[----:B------:R-:W-:-:S04]  /*1730*/  LOP3.LUT R4, R9, 0x80000000, R4, 0x48, !PT ;  /* 0x8000000009047812 */ /* 0x000fc800078e4804 */
[----:B------:R-:W-:Y:S01]  /*1740*/  LOP3.LUT R19, R4, 0x7f800000, RZ, 0xfc, !PT ;  /* 0x7f80000004137812 */ /* 0x000fe200078efcff */
[----:B------:R-:W-:Y:S06]  /*1750*/  BRA `(.L_x_41) ;  /* 0x0000000000147947 */ /* 0x000fec0003800000 */
.L_x_35:
[----:B------:R-:W-:Y:S01]  /*1760*/  LOP3.LUT R19, R9, 0x80000000, R4, 0x48, !PT ;  /* 0x8000000009137812 */ /* 0x000fe200078e4804 */
[----:B------:R-:W-:Y:S06]  /*1770*/  BRA `(.L_x_41) ;  /* 0x00000000000c7947 */ /* 0x000fec0003800000 */
.L_x_34:
[----:B------:R-:W0:Y:S01]  /*1780*/  MUFU.RSQ R19, -QNAN ;  /* 0xffc0000000137908 */ /* 0x000e220000001400 */
[----:B------:R-:W-:Y:S05]  /*1790*/  BRA `(.L_x_41) ;  /* 0x0000000000047947 */ /* 0x000fea0003800000 */
.L_x_33:
[----:B------:R-:W-:-:S07]  /*17a0*/  FADD.FTZ R19, R4, R9 ;  /* 0x0000000904137221 */ /* 0x000fce0000010000 */
.L_x_41:
[----:B------:R-:W-:Y:S05]  /*17b0*/  BSYNC.RECONVERGENT B2 ;  /* 0x0000000000027941 */ /* 0x000fea0003800200 */
.L_x_31:
[----:B0-----:R-:W-:Y:S01]  /*17c0*/  IMAD.MOV.U32 R9, RZ, RZ, R19 ;  /* 0x000000ffff097224 */ /* 0x001fe200078e0013 */
[----:B------:R-:W-:Y:S01]  /*17d0*/  MOV R18, R10 ;  /* 0x0000000a00127202 */ /* 0x000fe20000000f00 */
[----:B------:R-:W-:-:S04]  /*17e0*/  IMAD.MOV.U32 R19, RZ, RZ, 0x0 ;  /* 0x00000000ff137424 */ /* 0x000fc800078e00ff */
[----:B------:R-:W-:Y:S05]  /*17f0*/  RET.REL.NODEC R18 `(_Z14get_acc_kernelPfS_S_fi) ;  /* 0xffffffe812007950 */ /* 0x000fea0003c3ffff */
        .type           $_Z14get_acc_kernelPfS_S_fi$__internal_accurate_pow,@function
        .size           $_Z14get_acc_kernelPfS_S_fi$__internal_accurate_pow,(.L_x_45 - $_Z14get_acc_kernelPfS_S_fi$__internal_accurate_pow)
$_Z14get_acc_kernelPfS_S_fi$__internal_accurate_pow:
[----:B------:R-:W-:Y:S01]  /*1800*/  ISETP.GT.U32.AND P1, PT, R37, 0xfffff, PT ;  /* 0x000fffff2500780c */ /* 0x000fe20003f24070 */
[--C-:B------:R-:W-:Y:S01]  /*1810*/  IMAD.MOV.U32 R19, RZ, RZ, R37.reuse ;  /* 0x000000ffff137224 */ /* 0x100fe200078e0025 */
[----:B------:R-:W-:Y:S01]  /*1820*/  MOV R23, 0x3ed0f5d2 ;  /* 0x3ed0f5d200177802 */ /* 0x000fe20000000f00 */
[----:B------:R-:W-:Y:S01]  /*1830*/  IMAD.MOV.U32 R22, RZ, RZ, 0x41ad3b5a ;  /* 0x41ad3b5aff167424 */ /* 0x000fe200078e00ff */
[----:B------:R-:W-:Y:S01]  /*1840*/  UMOV UR8, 0x7d2cafe2 ;  /* 0x7d2cafe200087882 */ /* 0x000fe20000000000 */
[----:B------:R-:W-:Y:S01]  /*1850*/  UMOV UR9, 0x3eb0f5ff ;  /* 0x3eb0f5ff00097882 */ /* 0x000fe20000000000 */
[----:B------:R-:W-:Y:S01]  /*1860*/  SHF.R.U32.HI R37, RZ, 0x14, R37 ;  /* 0x00000014ff257819 */ /* 0x000fe20000011625 */
[----:B------:R-:W-:Y:S01]  /*1870*/  UMOV UR10, 0x3b39803f ;  /* 0x3b39803f000a7882 */ /* 0x000fe20000000000 */
[----:B------:R-:W-:-:S05]  /*1880*/  UMOV UR11, 0x3c7abc9e ;  /* 0x3c7abc9e000b7882 */ /* 0x000fca0000000000 */
[----:B------:R-:W-:-:S10]  /*1890*/  @!P1 DMUL R28, R18, 1.80143985094819840000e+16 ;  /* 0x43500000121c9828 */ /* 0x000fd40000000000 */
[----:B------:R-:W-:Y:S01]  /*18a0*/  @!P1 IMAD.MOV.U32 R19, RZ, RZ, R29 ;  /* 0x000000ffff139224 */ /* 0x000fe200078e001d */
[----:B------:R-:W-:Y:S01]  /*18b0*/  @!P1 LEA.HI R37, R29, 0xffffffca, RZ, 0xc ;  /* 0xffffffca1d259811 */ /* 0x000fe200078f60ff */
[----:B------:R-:W-:-:S03]  /*18c0*/  @!P1 IMAD.MOV.U32 R18, RZ, RZ, R28 ;  /* 0x000000ffff129224 */ /* 0x000fc600078e001c */
[----:B------:R-:W-:Y:S02]  /*18d0*/  LOP3.LUT R19, R19, 0x800fffff, RZ, 0xc0, !PT ;  /* 0x800fffff13137812 */ /* 0x000fe400078ec0ff */
[----:B------:R-:W-:Y:S01]  /*18e0*/  MOV R20, R18 ;  /* 0x0000001200147202 */ /* 0x000fe20000000f00 */
[----:B------:R-:W-:Y:S01]  /*18f0*/  IMAD.MOV.U32 R18, RZ, RZ, RZ ;  /* 0x000000ffff127224 */ /* 0x000fe200078e00ff */
[----:B------:R-:W-:-:S04]  /*1900*/  LOP3.LUT R21, R19, 0x3ff00000, RZ, 0xfc, !PT ;  /* 0x3ff0000013157812 */ /* 0x000fc800078efcff */
[----:B------:R-:W-:-:S13]  /*1910*/  ISETP.GE.U32.AND P2, PT, R21, 0x3ff6a09f, PT ;  /* 0x3ff6a09f1500780c */ /* 0x000fda0003f46070 */
[----:B------:R-:W-:-:S04]  /*1920*/  @P2 VIADD R19, R21, 0xfff00000 ;  /* 0xfff0000015132836 */ /* 0x000fc80000000000 */
[----:B------:R-:W-:-:S06]  /*1930*/  @P2 IMAD.MOV.U32 R21, RZ, RZ, R19 ;  /* 0x000000ffff152224 */ /* 0x000fcc00078e0013 */
[C---:B------:R-:W-:Y:S02]  /*1940*/  DADD R26, R20.reuse, 1 ;  /* 0x3ff00000141a7429 */ /* 0x040fe40000000000 */
[----:B------:R-:W-:-:S04]  /*1950*/  DADD R20, R20, -1 ;  /* 0xbff0000014147429 */ /* 0x000fc80000000000 */
[----:B------:R-:W0:Y:S02]  /*1960*/  MUFU.RCP64H R19, R27 ;  /* 0x0000001b00137308 */ /* 0x000e240000001800 */
[----:B0-----:R-:W-:-:S08]  /*1970*/  DFMA R24, -R26, R18, 1 ;  /* 0x3ff000001a18742b */ /* 0x001fd00000000112 */
[----:B------:R-:W-:-:S08]  /*1980*/  DFMA R24, R24, R24, R24 ;  /* 0x000000181818722b */ /* 0x000fd00000000018 */
[----:B------:R-:W-:-:S08]  /*1990*/  DFMA R24, R18, R24, R18 ;  /* 0x000000181218722b */ /* 0x000fd00000000012 */
[----:B------:R-:W-:-:S08]  /*19a0*/  DMUL R18, R20, R24 ;  /* 0x0000001814127228 */ /* 0x000fd00000000000 */
[----:B------:R-:W-:-:S08]  /*19b0*/  DFMA R18, R20, R24, R18 ;  /* 0x000000181412722b */ /* 0x000fd00000000012 */
[----:B------:R-:W-:-:S08]  /*19c0*/  DMUL R30, R18, R18 ;  /* 0x00000012121e7228 */ /* 0x000fd00000000000 */
[----:B------:R-:W-:Y:S01]  /*19d0*/  DFMA R22, R30, UR8, R22 ;  /* 0x000000081e167c2b */ /* 0x000fe20008000016 */
[----:B------:R-:W-:Y:S01]  /*19e0*/  UMOV UR8, 0x75488a3f ;  /* 0x75488a3f00087882 */ /* 0x000fe20000000000 */
[----:B------:R-:W-:-:S06]  /*19f0*/  UMOV UR9, 0x3ef3b20a ;  /* 0x3ef3b20a00097882 */ /* 0x000fcc0000000000 */
[----:B------:R-:W-:Y:S01]  /*1a00*/  DFMA R26, R30, R22, UR8 ;  /* 0x000000081e1a7e2b */ /* 0x000fe20008000016 */
[----:B------:R-:W-:Y:S01]  /*1a10*/  UMOV UR8, 0xe4faecd5 ;  /* 0xe4faecd500087882 */ /* 0x000fe20000000000 */
[----:B------:R-:W-:Y:S01]  /*1a20*/  UMOV UR9, 0x3f1745cd ;  /* 0x3f1745cd00097882 */ /* 0x000fe20000000000 */
[----:B------:R-:W-:-:S05]  /*1a30*/  DADD R22, R20, -R18 ;  /* 0x0000000014167229 */ /* 0x000fca0000000812 */
[----:B------:R-:W-:Y:S01]  /*1a40*/  DFMA R26, R30, R26, UR8 ;  /* 0x000000081e1a7e2b */ /* 0x000fe2000800001a */
[----:B------:R-:W-:Y:S01]  /*1a50*/  UMOV UR8, 0x258a578b ;  /* 0x258a578b00087882 */ /* 0x000fe20000000000 */
[----:B------:R-:W-:Y:S01]  /*1a60*/  UMOV UR9, 0x3f3c71c7 ;  /* 0x3f3c71c700097882 */ /* 0x000fe20000000000 */
[----:B------:R-:W-:-:S05]  /*1a70*/  DADD R22, R22, R22 ;  /* 0x0000000016167229 */ /* 0x000fca0000000016 */
[----:B------:R-:W-:Y:S01]  /*1a80*/  DFMA R26, R30, R26, UR8 ;  /* 0x000000081e1a7e2b */ /* 0x000fe2000800001a */
[----:B------:R-:W-:Y:S01]  /*1a90*/  UMOV UR8, 0x9242b910 ;  /* 0x9242b91000087882 */ /* 0x000fe20000000000 */
[----:B------:R-:W-:Y:S01]  /*1aa0*/  UMOV UR9, 0x3f624924 ;  /* 0x3f62492400097882 */ /* 0x000fe20000000000 */
[----:B------:R-:W-:-:S05]  /*1ab0*/  DFMA R22, R20, -R18, R22 ;  /* 0x800000121416722b */ /* 0x000fca0000000016 */
[----:B------:R-:W-:Y:S01]  /*1ac0*/  DFMA R26, R30, R26, UR8 ;  /* 0x000000081e1a7e2b */ /* 0x000fe2000800001a */
[----:B------:R-:W-:Y:S01]  /*1ad0*/  UMOV UR8, 0x99999dfb ;  /* 0x99999dfb00087882 */ /* 0x000fe20000000000 */
[----:B------:R-:W-:Y:S01]  /*1ae0*/  UMOV UR9, 0x3f899999 ;  /* 0x3f89999900097882 */ /* 0x000fe20000000000 */
[----:B------:R-:W-:-:S05]  /*1af0*/  DMUL R22, R24, R22 ;  /* 0x0000001618167228 */ /* 0x000fca0000000000 */
[----:B------:R-:W-:Y:S01]  /*1b00*/  DFMA R26, R30, R26, UR8 ;  /* 0x000000081e1a7e2b */ /* 0x000fe2000800001a */
[----:B------:R-:W-:Y:S01]  /*1b10*/  UMOV UR8, 0x55555555 ;  /* 0x5555555500087882 */ /* 0x000fe20000000000 */
[----:B------:R-:W-:-:S03]  /*1b20*/  UMOV UR9, 0x3fb55555 ;  /* 0x3fb5555500097882 */ /* 0x000fc60000000000 */
[----:B------:R-:W-:Y:S02]  /*1b30*/  VIADD R29, R23, 0x100000 ;  /* 0x00100000171d7836 */ /* 0x000fe40000000000 */
[----:B------:R-:W-:Y:S01]  /*1b40*/  IMAD.MOV.U32 R28, RZ, RZ, R22 ;  /* 0x000000ffff1c7224 */ /* 0x000fe200078e0016 */
[----:B------:R-:W-:-:S08]  /*1b50*/  DFMA R20, R30, R26, UR8 ;  /* 0x000000081e147e2b */ /* 0x000fd0000800001a */
[----:B------:R-:W-:Y:S01]  /*1b60*/  DADD R24, -R20, UR8 ;  /* 0x0000000814187e29 */ /* 0x000fe20008000100 */
[----:B------:R-:W-:Y:S01]  /*1b70*/  UMOV UR8, 0xb9e7b0 ;  /* 0x00b9e7b000087882 */ /* 0x000fe20000000000 */
[----:B------:R-:W-:-:S06]  /*1b80*/  UMOV UR9, 0x3c46a4cb ;  /* 0x3c46a4cb00097882 */ /* 0x000fcc0000000000 */
[----:B------:R-:W-:Y:S02]  /*1b90*/  DFMA R24, R30, R26, R24 ;  /* 0x0000001a1e18722b */ /* 0x000fe40000000018 */
[----:B------:R-:W-:-:S06]  /*1ba0*/  DMUL R26, R18, R18 ;  /* 0x00000012121a7228 */ /* 0x000fcc0000000000 */
[----:B------:R-:W-:Y:S01]  /*1bb0*/  DADD R24, R24, -UR8 ;  /* 0x8000000818187e29 */ /* 0x000fe20008000000 */
[----:B------:R-:W-:Y:S01]  /*1bc0*/  UMOV UR8, 0x80000000 ;  /* 0x8000000000087882 */ /* 0x000fe20000000000 */
[----:B------:R-:W-:Y:S01]  /*1bd0*/  DFMA R30, R18, R18, -R26 ;  /* 0x00000012121e722b */ /* 0x000fe2000000081a */
[----:B------:R-:W-:-:S07]  /*1be0*/  UMOV UR9, 0x43300000 ;  /* 0x4330000000097882 */ /* 0x000fce0000000000 */
[C---:B------:R-:W-:Y:S02]  /*1bf0*/  DFMA R28, R18.reuse, R28, R30 ;  /* 0x0000001c121c722b */ /* 0x040fe4000000001e */
[----:B------:R-:W-:-:S08]  /*1c00*/  DMUL R30, R18, R26 ;  /* 0x0000001a121e7228 */ /* 0x000fd00000000000 */
[----:B------:R-:W-:-:S08]  /*1c10*/  DFMA R32, R18, R26, -R30 ;  /* 0x0000001a1220722b */ /* 0x000fd0000000081e */
[----:B------:R-:W-:Y:S02]  /*1c20*/  DFMA R32, R22, R26, R32 ;  /* 0x0000001a1620722b */ /* 0x000fe40000000020 */
[----:B------:R-:W-:-:S06]  /*1c30*/  DADD R26, R20, R24 ;  /* 0x00000000141a7229 */ /* 0x000fcc0000000018 */
[----:B------:R-:W-:Y:S02]  /*1c40*/  DFMA R28, R18, R28, R32 ;  /* 0x0000001c121c722b */ /* 0x000fe40000000020 */
[----:B------:R-:W-:-:S08]  /*1c50*/  DADD R32, R20, -R26 ;  /* 0x0000000014207229 */ /* 0x000fd0000000081a */
[----:B------:R-:W-:Y:S02]  /*1c60*/  DADD R32, R24, R32 ;  /* 0x0000000018207229 */ /* 0x000fe40000000020 */
[----:B------:R-:W-:-:S08]  /*1c70*/  DMUL R24, R26, R30 ;  /* 0x0000001e1a187228 */ /* 0x000fd00000000000 */
[----:B------:R-:W-:-:S08]  /*1c80*/  DFMA R20, R26, R30, -R24 ;  /* 0x0000001e1a14722b */ /* 0x000fd00000000818 */
[----:B------:R-:W-:-:S08]  /*1c90*/  DFMA R20, R26, R28, R20 ;  /* 0x0000001c1a14722b */ /* 0x000fd00000000014 */
[----:B------:R-:W-:-:S08]  /*1ca0*/  DFMA R32, R32, R30, R20 ;  /* 0x0000001e2020722b */ /* 0x000fd00000000014 */
[----:B------:R-:W-:-:S08]  /*1cb0*/  DADD R26, R24, R32 ;  /* 0x00000000181a7229 */ /* 0x000fd00000000020 */
[--C-:B------:R-:W-:Y:S02]  /*1cc0*/  DADD R20, R18, R26.reuse ;  /* 0x0000000012147229 */ /* 0x100fe4000000001a */
[----:B------:R-:W-:-:S06]  /*1cd0*/  DADD R24, R24, -R26 ;  /* 0x0000000018187229 */ /* 0x000fcc000000081a */
[----:B------:R-:W-:Y:S02]  /*1ce0*/  DADD R18, R18, -R20 ;  /* 0x0000000012127229 */ /* 0x000fe40000000814 */
[----:B------:R-:W-:-:S06]  /*1cf0*/  DADD R24, R32, R24 ;  /* 0x0000000020187229 */ /* 0x000fcc0000000018 */
[----:B------:R-:W-:-:S08]  /*1d00*/  DADD R18, R26, R18 ;  /* 0x000000001a127229 */ /* 0x000fd00000000012 */
[----:B------:R-:W-:Y:S01]  /*1d10*/  DADD R18, R24, R18 ;  /* 0x0000000018127229 */ /* 0x000fe20000000012 */
[C---:B------:R-:W-:Y:S02]  /*1d20*/  VIADD R24, R37.reuse, 0xfffffc01 ;  /* 0xfffffc0125187836 */ /* 0x040fe40000000000 */
[----:B------:R-:W-:-:S05]  /*1d30*/  @P2 VIADD R24, R37, 0xfffffc02 ;  /* 0xfffffc0225182836 */ /* 0x000fca0000000000 */
[----:B------:R-:W-:Y:S01]  /*1d40*/  DADD R26, R22, R18 ;  /* 0x00000000161a7229 */ /* 0x000fe20000000012 */
[----:B------:R-:W-:Y:S01]  /*1d50*/  HFMA2 R23, -RZ, RZ, 3.59375, 0 ;  /* 0x43300000ff177431 */ /* 0x000fe200000001ff */
[----:B------:R-:W-:-:S06]  /*1d60*/  LOP3.LUT R22, R24, 0x80000000, RZ, 0x3c, !PT ;  /* 0x8000000018167812 */ /* 0x000fcc00078e3cff */
[----:B------:R-:W-:Y:S02]  /*1d70*/  DADD R24, R20, R26 ;  /* 0x0000000014187229 */ /* 0x000fe4000000001a */
[----:B------:R-:W-:Y:S01]  /*1d80*/  DADD R22, R22, -UR8 ;  /* 0x8000000816167e29 */ /* 0x000fe20008000000 */
[----:B------:R-:W-:Y:S01]  /*1d90*/  UMOV UR8, 0xfefa39ef ;  /* 0xfefa39ef00087882 */ /* 0x000fe20000000000 */
[----:B------:R-:W-:-:S04]  /*1da0*/  UMOV UR9, 0x3fe62e42 ;  /* 0x3fe62e4200097882 */ /* 0x000fc80000000000 */
[--C-:B------:R-:W-:Y:S02]  /*1db0*/  DADD R28, R20, -R24.reuse ;  /* 0x00000000141c7229 */ /* 0x100fe40000000818 */
[----:B------:R-:W-:-:S06]  /*1dc0*/  DFMA R18, R22, UR8, R24 ;  /* 0x0000000816127c2b */ /* 0x000fcc0008000018 */
[----:B------:R-:W-:Y:S02]  /*1dd0*/  DADD R28, R26, R28 ;  /* 0x000000001a1c7229 */ /* 0x000fe4000000001c */
[----:B------:R-:W-:Y:S01]  /*1de0*/  DFMA R20, R22, -UR8, R18 ;  /* 0x8000000816147c2b */ /* 0x000fe20008000012 */
[----:B------:R-:W-:Y:S01]  /*1df0*/  LOP3.LUT R27, R39, 0xff0fffff, RZ, 0xc0, !PT ;  /* 0xff0fffff271b7812 */ /* 0x000fe200078ec0ff */
[----:B------:R-:W-:-:S06]  /*1e00*/  IMAD.MOV.U32 R26, RZ, RZ, R38 ;  /* 0x000000ffff1a7224 */ /* 0x000fcc00078e0026 */
[----:B------:R-:W-:-:S08]  /*1e10*/  DADD R20, -R24, R20 ;  /* 0x0000000018147229 */ /* 0x000fd00000000114 */
[----:B------:R-:W-:-:S08]  /*1e20*/  DADD R20, R28, -R20 ;  /* 0x000000001c147229 */ /* 0x000fd00000000814 */
[----:B------:R-:W-:Y:S01]  /*1e30*/  DFMA R22, R22, UR10, R20 ;  /* 0x0000000a16167c2b */ /* 0x000fe20008000014 */
[----:B------:R-:W-:-:S05]  /*1e40*/  IMAD.SHL.U32 R20, R39, 0x2, RZ ;  /* 0x0000000227147824 */ /* 0x000fca00078e00ff */
[----:B------:R-:W-:Y:S02]  /*1e50*/  ISETP.GT.U32.AND P1, PT, R20, -0x2000001, PT ;  /* 0xfdffffff1400780c */ /* 0x000fe40003f24070 */
[----:B------:R-:W-:Y:S02]  /*1e60*/  DADD R20, R18, R22 ;  /* 0x0000000012147229 */ /* 0x000fe40000000016 */
[----:B------:R-:W-:-:S06]  /*1e70*/  SEL R27, R27, R39, P1 ;  /* 0x000000271b1b7207 */ /* 0x000fcc0000800000 */
[----:B------:R-:W-:Y:S02]  /*1e80*/  DADD R18, R18, -R20 ;  /* 0x0000000012127229 */ /* 0x000fe40000000814 */
[----:B------:R-:W-:-:S06]  /*1e90*/  DMUL R28, R20, R26 ;  /* 0x0000001a141c7228 */ /* 0x000fcc0000000000 */
[----:B------:R-:W-:Y:S02]  /*1ea0*/  DADD R18, R22, R18 ;  /* 0x0000000016127229 */ /* 0x000fe40000000012 */
[----:B------:R-:W-:-:S08]  /*1eb0*/  DFMA R20, R20, R26, -R28 ;  /* 0x0000001a1414722b */ /* 0x000fd0000000081c */
[----:B------:R-:W-:Y:S01]  /*1ec0*/  DFMA R26, R18, R26, R20 ;  /* 0x0000001a121a722b */ /* 0x000fe20000000014 */
[----:B------:R-:W-:Y:S02]  /*1ed0*/  IMAD.MOV.U32 R18, RZ, RZ, 0x652b82fe ;  /* 0x652b82feff127424 */ /* 0x000fe400078e00ff */
[----:B------:R-:W-:-:S05]  /*1ee0*/  IMAD.MOV.U32 R19, RZ, RZ, 0x3ff71547 ;  /* 0x3ff71547ff137424 */ /* 0x000fca00078e00ff */
[----:B------:R-:W-:-:S08]  /*1ef0*/  DADD R20, R28, R26 ;  /* 0x000000001c147229 */ /* 0x000fd0000000001a */
[----:B------:R-:W-:Y:S02]  /*1f00*/  DFMA R18, R20, R18, 6.75539944105574400000e+15 ;  /* 0x433800001412742b */ /* 0x000fe40000000012 */
[----:B------:R-:W-:Y:S01]  /*1f10*/  FSETP.GEU.AND P1, PT, |R21|, 4.1917929649353027344, PT ;  /* 0x4086232b1500780b */ /* 0x000fe20003f2e200 */
[----:B------:R-:W-:-:S05]  /*1f20*/  DADD R28, R28, -R20 ;  /* 0x000000001c1c7229 */ /* 0x000fca0000000814 */
[----:B------:R-:W-:-:S03]  /*1f30*/  DADD R22, R18, -6.75539944105574400000e+15 ;  /* 0xc338000012167429 */ /* 0x000fc60000000000 */
[----:B------:R-:W-:-:S05]  /*1f40*/  DADD R26, R26, R28 ;  /* 0x000000001a1a7229 */ /* 0x000fca000000001c */
[----:B------:R-:W-:Y:S01]  /*1f50*/  DFMA R24, R22, -UR8, R20 ;  /* 0x8000000816187c2b */ /* 0x000fe20008000014 */
[----:B------:R-:W-:Y:S01]  /*1f60*/  UMOV UR8, 0x3b39803f ;  /* 0x3b39803f00087882 */ /* 0x000fe20000000000 */
[----:B------:R-:W-:-:S06]  /*1f70*/  UMOV UR9, 0x3c7abc9e ;  /* 0x3c7abc9e00097882 */ /* 0x000fcc0000000000 */
[----:B------:R-:W-:Y:S01]  /*1f80*/  DFMA R24, R22, -UR8, R24 ;  /* 0x8000000816187c2b */ /* 0x000fe20008000018 */
[----:B------:R-:W-:Y:S01]  /*1f90*/  UMOV UR8, 0x69ce2bdf ;  /* 0x69ce2bdf00087882 */ /* 0x000fe20000000000 */
[----:B------:R-:W-:Y:S01]  /*1fa0*/  MOV R22, 0xfca213ea ;  /* 0xfca213ea00167802 */ /* 0x000fe20000000f00 */
[----:B------:R-:W-:Y:S01]  /*1fb0*/  IMAD.MOV.U32 R23, RZ, RZ, 0x3e928af3 ;  /* 0x3e928af3ff177424 */ /* 0x000fe200078e00ff */
[----:B------:R-:W-:-:S05]  /*1fc0*/  UMOV UR9, 0x3e5ade15 ;  /* 0x3e5ade1500097882 */ /* 0x000fca0000000000 */
[----:B------:R-:W-:Y:S01]  /*1fd0*/  DFMA R22, R24, UR8, R22 ;  /* 0x0000000818167c2b */ /* 0x000fe20008000016 */
[----:B------:R-:W-:Y:S01]  /*1fe0*/  UMOV UR8, 0x62401315 ;  /* 0x6240131500087882 */ /* 0x000fe20000000000 */
[----:B------:R-:W-:-:S06]  /*1ff0*/  UMOV UR9, 0x3ec71dee ;  /* 0x3ec71dee00097882 */ /* 0x000fcc0000000000 */
[----:B------:R-:W-:Y:S01]  /*2000*/  DFMA R22, R24, R22, UR8 ;  /* 0x0000000818167e2b */ /* 0x000fe20008000016 */
        /* <DEDUP_REMOVED lines=20> */
[----:B------:R-:W-:-:S08]  /*2150*/  DFMA R22, R24, R22, UR8 ;  /* 0x0000000818167e2b */ /* 0x000fd00008000016 */
[----:B------:R-:W-:-:S08]  /*2160*/  DFMA R22, R24, R22, 1 ;  /* 0x3ff000001816742b */ /* 0x000fd00000000016 */
[----:B------:R-:W-:-:S10]  /*2170*/  DFMA R22, R24, R22, 1 ;  /* 0x3ff000001816742b */ /* 0x000fd40000000016 */
[----:B------:R-:W-:Y:S02]  /*2180*/  IMAD R25, R18, 0x100000, R23 ;  /* 0x0010000012197824 */ /* 0x000fe400078e0217 */
[----:B------:R-:W-:Y:S01]  /*2190*/  IMAD.MOV.U32 R24, RZ, RZ, R22 ;  /* 0x000000ffff187224 */ /* 0x000fe200078e0016 */
[----:B------:R-:W-:Y:S06]  /*21a0*/  @!P1 BRA `(.L_x_42) ;  /* 0x0000000000309947 */ /* 0x000fec0003800000 */
[----:B------:R-:W-:Y:S01]  /*21b0*/  FSETP.GEU.AND P2, PT, |R21|, 4.2275390625, PT ;  /* 0x408748001500780b */ /* 0x000fe20003f4e200 */
[C---:B------:R-:W-:Y:S02]  /*21c0*/  DADD R24, R20.reuse, +INF ;  /* 0x7ff0000014187429 */ /* 0x040fe40000000000 */
[----:B------:R-:W-:-:S08]  /*21d0*/  DSETP.GEU.AND P1, PT, R20, RZ, PT ;  /* 0x000000ff1400722a */ /* 0x000fd00003f2e000 */
[----:B------:R-:W-:Y:S02]  /*21e0*/  FSEL R24, R24, RZ, P1 ;  /* 0x000000ff18187208 */ /* 0x000fe40000800000 */
[----:B------:R-:W-:Y:S02]  /*21f0*/  @!P2 LEA.HI R19, R18, R18, RZ, 0x1 ;  /* 0x000000121213a211 */ /* 0x000fe400078f08ff */
[----:B------:R-:W-:Y:S02]  /*2200*/  FSEL R25, R25, RZ, P1 ;  /* 0x000000ff19197208 */ /* 0x000fe40000800000 */
[----:B------:R-:W-:-:S04]  /*2210*/  @!P2 SHF.R.S32.HI R19, RZ, 0x1, R19 ;  /* 0x00000001ff13a819 */ /* 0x000fc80000011413 */
[----:B------:R-:W-:Y:S01]  /*2220*/  @!P2 LEA R23, R19, R23, 0x14 ;  /* 0x000000171317a211 */ /* 0x000fe200078ea0ff */
[----:B------:R-:W-:-:S05]  /*2230*/  @!P2 IMAD.IADD R18, R18, 0x1, -R19 ;  /* 0x000000011212a824 */ /* 0x000fca00078e0a13 */
[----:B------:R-:W-:Y:S01]  /*2240*/  @!P2 LEA R19, R18, 0x3ff00000, 0x14 ;  /* 0x3ff000001213a811 */ /* 0x000fe200078ea0ff */
[----:B------:R-:W-:-:S06]  /*2250*/  @!P2 IMAD.MOV.U32 R18, RZ, RZ, RZ ;  /* 0x000000ffff12a224 */ /* 0x000fcc00078e00ff */
[----:B------:R-:W-:-:S11]  /*2260*/  @!P2 DMUL R24, R22, R18 ;  /* 0x000000121618a228 */ /* 0x000fd60000000000 */
.L_x_42:
[----:B------:R-:W-:Y:S01]  /*2270*/  DFMA R26, R26, R24, R24 ;  /* 0x000000181a1a722b */ /* 0x000fe20000000018 */
[----:B------:R-:W-:Y:S01]  /*2280*/  IMAD.MOV.U32 R18, RZ, RZ, R4 ;  /* 0x000000ffff127224 */ /* 0x000fe200078e0004 */
[----:B------:R-:W-:Y:S01]  /*2290*/  DSETP.NEU.AND P1, PT, |R24|, +INF , PT ;  /* 0x7ff000001800742a */ /* 0x000fe20003f2d200 */
[----:B------:R-:W-:-:S07]  /*22a0*/  IMAD.MOV.U32 R19, RZ, RZ, 0x0 ;  /* 0x00000000ff137424 */ /* 0x000fce00078e00ff */
[----:B------:R-:W-:Y:S02]  /*22b0*/  FSEL R24, R24, R26, !P1 ;  /* 0x0000001a18187208 */ /* 0x000fe40004800000 */
[----:B------:R-:W-:Y:S01]  /*22c0*/  FSEL R25, R25, R27, !P1 ;  /* 0x0000001b19197208 */ /* 0x000fe20004800000 */
[----:B------:R-:W-:Y:S06]  /*22d0*/  RET.REL.NODEC R18 `(_Z14get_acc_kernelPfS_S_fi) ;  /* 0xffffffdc12487950 */ /* 0x000fec0003c3ffff */
.L_x_43:
        /* <DEDUP_REMOVED lines=10> */
.L_x_45:


//--------------------- .nv.global.init           --------------------------
	.section	.nv.global.init,"aw",@progbits
	.align	4
.nv.global.init:
	.type		mrg32k3aM1SubSeq,@object
	.size		mrg32k3aM1SubSeq,(mrg32k3aM2SubSeq - mrg32k3aM1SubSeq)
mrg32k3aM1SubSeq:
        /*0000*/ 	.byte	0x0b, 0xcc, 0xee, 0x04, 0x73, 0x29, 0x8b, 0x6f, 0xf6, 0x53, 0x03, 0xf6, 0x23, 0xf6, 0xea, 0xda
        /* <DEDUP_REMOVED lines=125> */
	.type		mrg32k3aM2SubSeq,@object
	.size		mrg32k3aM2SubSeq,(mrg32k3aM1 - mrg32k3aM2SubSeq)
mrg32k3aM2SubSeq:
        /* <DEDUP_REMOVED lines=126> */
	.type		mrg32k3aM1,@object
	.size		mrg32k3aM1,(mrg32k3aM1Seq - mrg32k3aM1)
mrg32k3aM1:
        /* <DEDUP_REMOVED lines=144> */
	.type		mrg32k3aM1Seq,@object
	.size		mrg32k3aM1Seq,(mrg32k3aM2 - mrg32k3aM1Seq)
mrg32k3aM1Seq:
        /* <DEDUP_REMOVED lines=144> */
	.type		mrg32k3aM2,@object
	.size		mrg32k3aM2,(mrg32k3aM2Seq - mrg32k3aM2)
mrg32k3aM2:
        /* <DEDUP_REMOVED lines=144> */
	.type		mrg32k3aM2Seq,@object
	.size		mrg32k3aM2Seq,(precalc_xorwow_matrix - mrg32k3aM2Seq)
mrg32k3aM2Seq:
        /* <DEDUP_REMOVED lines=144> */
	.type		precalc_xorwow_matrix,@object
	.size		precalc_xorwow_matrix,(precalc_xorwow_offset_matrix - precalc_xorwow_matrix)
precalc_xorwow_matrix:
        /* <DEDUP_REMOVED lines=6400> */
	.type		precalc_xorwow_offset_matrix,@object
	.size		precalc_xorwow_offset_matrix,($str - precalc_xorwow_offset_matrix)
precalc_xorwow_offset_matrix:
        /* <DEDUP_REMOVED lines=6400> */
	.type		$str,@object
	.size		$str,($str$1 - $str)
$str:
        /*353c0*/ 	.byte	0x25, 0x64, 0x20, 0x00
	.type		$str$1,@object
	.size		$str$1,($str$2 - $str$1)
$str$1:
        /*353c4*/ 	.byte	0x25, 0x66, 0x20, 0x00
	.type		$str$2,@object
	.size		$str$2,(.L_11 - $str$2)
$str$2:
        /*353c8*/ 	.byte	0x68, 0x65, 0x72, 0x65, 0x00
.L_11:


//--------------------- .nv.shared.reserved.0     --------------------------
	.section	.nv.shared.reserved.0,"aw",@nobits
	.weak		__nv_reservedSMEM_offset_0_alias
	.size		__nv_reservedSMEM_offset_0_alias, 0, 64
	.other		__nv_reservedSMEM_offset_0_alias,@"STO_CUDA_RESERVED_SHARED STV_DEFAULT"
__nv_reservedSMEM_offset_0_alias:
	.zero		0
	.zero		64


//--------------------- .nv.constant0._Z14get_pos_kernelPfS_S_ffi --------------------------
	.section	.nv.constant0._Z14get_pos_kernelPfS_S_ffi,"a",@progbits
	.sectionflags	@""
	.align	4
.nv.constant0._Z14get_pos_kernelPfS_S_ffi:
	.zero		932


//--------------------- .nv.constant0._Z14get_vel_kernelPfS_f --------------------------
	.section	.nv.constant0._Z14get_vel_kernelPfS_f,"a",@progbits
	.sectionflags	@""
	.align	4
.nv.constant0._Z14get_vel_kernelPfS_f:
	.zero		916


//--------------------- .nv.constant0._Z14get_acc_kernelPfS_S_fi --------------------------
	.section	.nv.constant0._Z14get_acc_kernelPfS_S_fi,"a",@progbits
	.sectionflags	@""
	.align	4
.nv.constant0._Z14get_acc_kernelPfS_S_fi:
	.zero		928


//--------------------- SYMBOLS --------------------------

	.type		.nv.reservedSmem.offset0,@object
	.size		.nv.reservedSmem.offset0,0x4
	.type		vprintf,@function
